	.headerflags	@"EF_CUDA_TEXMODE_UNIFIED EF_CUDA_64BIT_ADDRESS EF_CUDA_ACCELERATORS EF_CUDA_SM90 EF_CUDA_VIRTUAL_SM(EF_CUDA_SM90)"
	.elftype	@"ET_EXEC"


//--------------------- .nv.info                  --------------------------
	.section	.nv.info,"",@"SHT_CUDA_INFO"
	.align	4


	//----- nvinfo : EIATTR_REGCOUNT
	.align		4
        /*0000*/ 	.byte	0x04, 0x2f
        /*0002*/ 	.short	(.L_2 - .L_1)
	.align		4
.L_1:
        /*0004*/ 	.word	index@(triton_)
        /*0008*/ 	.word	0x00000020


	//----- nvinfo : EIATTR_MIN_STACK_SIZE
	.align		4
.L_2:
        /*000c*/ 	.byte	0x04, 0x12
        /*000e*/ 	.short	(.L_4 - .L_3)
	.align		4
.L_3:
        /*0010*/ 	.word	index@(triton_)
        /*0014*/ 	.word	0x00000000


	//----- nvinfo : EIATTR_FRAME_SIZE
	.align		4
.L_4:
        /*0018*/ 	.byte	0x04, 0x11
        /*001a*/ 	.short	(.L_6 - .L_5)
	.align		4
.L_5:
        /*001c*/ 	.word	index@(triton_)
        /*0020*/ 	.word	0x00000000


	//----- nvinfo : EIATTR_MIN_STACK_SIZE
	.align		4
.L_6:
        /*0024*/ 	.byte	0x04, 0x12
        /*0026*/ 	.short	(.L_8 - .L_7)
	.align		4
.L_7:
        /*0028*/ 	.word	index@(triton_)
        /*002c*/ 	.word	0x00000000
.L_8:


//--------------------- .nv.info.triton_          --------------------------
	.section	.nv.info.triton_,"",@"SHT_CUDA_INFO"
	.sectionflags	@""
	.align	4


	//----- nvinfo : EIATTR_CUDA_API_VERSION
	.align		4
        /*0000*/ 	.byte	0x04, 0x37
        /*0002*/ 	.short	(.L_10 - .L_9)
.L_9:
        /*0004*/ 	.word	0x0000007c


	//----- nvinfo : EIATTR_KPARAM_INFO
	.align		4
.L_10:
        /*0008*/ 	.byte	0x04, 0x17
        /*000a*/ 	.short	(.L_12 - .L_11)
.L_11:
        /*000c*/ 	.word	0x00000000
        /*0010*/ 	.short	0x0008
        /*0012*/ 	.short	0x003c
        /*0014*/ 	.byte	0x00, 0xf0, 0x11, 0x00


	//----- nvinfo : EIATTR_KPARAM_INFO
	.align		4
.L_12:
        /*0018*/ 	.byte	0x04, 0x17
        /*001a*/ 	.short	(.L_14 - .L_13)
.L_13:
        /*001c*/ 	.word	0x00000000
        /*0020*/ 	.short	0x0007
        /*0022*/ 	.short	0x0038
        /*0024*/ 	.byte	0x00, 0xf0, 0x11, 0x00


	//----- nvinfo : EIATTR_KPARAM_INFO
	.align		4
.L_14:
        /*0028*/ 	.byte	0x04, 0x17
        /*002a*/ 	.short	(.L_16 - .L_15)
.L_15:
        /*002c*/ 	.word	0x00000000
        /*0030*/ 	.short	0x0006
        /*0032*/ 	.short	0x0030
        /*0034*/ 	.byte	0x00, 0xf0, 0x21, 0x00


	//----- nvinfo : EIATTR_KPARAM_INFO
	.align		4
.L_16:
        /*0038*/ 	.byte	0x04, 0x17
        /*003a*/ 	.short	(.L_18 - .L_17)
.L_17:
        /*003c*/ 	.word	0x00000000
        /*0040*/ 	.short	0x0005
        /*0042*/ 	.short	0x0028
        /*0044*/ 	.byte	0x00, 0xf0, 0x21, 0x00


	//----- nvinfo : EIATTR_KPARAM_INFO
	.align		4
.L_18:
        /*0048*/ 	.byte	0x04, 0x17
        /*004a*/ 	.short	(.L_20 - .L_19)
.L_19:
        /*004c*/ 	.word	0x00000000
        /*0050*/ 	.short	0x0004
        /*0052*/ 	.short	0x0020
        /*0054*/ 	.byte	0x00, 0xf0, 0x21, 0x00


	//----- nvinfo : EIATTR_KPARAM_INFO
	.align		4
.L_20:
        /*0058*/ 	.byte	0x04, 0x17
        /*005a*/ 	.short	(.L_22 - .L_21)
.L_21:
        /*005c*/ 	.word	0x00000000
        /*0060*/ 	.short	0x0003
        /*0062*/ 	.short	0x0018
        /*0064*/ 	.byte	0x00, 0xf0, 0x21, 0x00


	//----- nvinfo : EIATTR_KPARAM_INFO
	.align		4
.L_22:
        /*0068*/ 	.byte	0x04, 0x17
        /*006a*/ 	.short	(.L_24 - .L_23)
.L_23:
        /*006c*/ 	.word	0x00000000
        /*0070*/ 	.short	0x0002
        /*0072*/ 	.short	0x0010
        /*0074*/ 	.byte	0x00, 0xf0, 0x21, 0x00


	//----- nvinfo : EIATTR_KPARAM_INFO
	.align		4
.L_24:
        /*0078*/ 	.byte	0x04, 0x17
        /*007a*/ 	.short	(.L_26 - .L_25)
.L_25:
        /*007c*/ 	.word	0x00000000
        /*0080*/ 	.short	0x0001
        /*0082*/ 	.short	0x0008
        /*0084*/ 	.byte	0x00, 0xf0, 0x21, 0x00


	//----- nvinfo : EIATTR_KPARAM_INFO
	.align		4
.L_26:
        /*0088*/ 	.byte	0x04, 0x17
        /*008a*/ 	.short	(.L_28 - .L_27)
.L_27:
        /*008c*/ 	.word	0x00000000
        /*0090*/ 	.short	0x0000
        /*0092*/ 	.short	0x0000
        /*0094*/ 	.byte	0x00, 0xf0, 0x21, 0x00


	//----- nvinfo : EIATTR_SPARSE_MMA_MASK
	.align		4
.L_28:
        /*0098*/ 	.byte	0x03, 0x50
        /*009a*/ 	.short	0x0000


	//----- nvinfo : EIATTR_MAXREG_COUNT
	.align		4
        /*009c*/ 	.byte	0x03, 0x1b
        /*009e*/ 	.short	0x00ff


	//----- nvinfo : EIATTR_COOP_GROUP_MASK_REGIDS
	.align		4
        /*00a0*/ 	.byte	0x04, 0x29
        /*00a2*/ 	.short	(.L_30 - .L_29)


	//   ....[0]....
.L_29:
        /*00a4*/ 	.word	0xffffffff


	//   ....[1]....
        /*00a8*/ 	.word	0xffffffff


	//   ....[2]....
        /*00ac*/ 	.word	0xffffffff


	//   ....[3]....
        /*00b0*/ 	.word	0xffffffff


	//   ....[4]....
        /*00b4*/ 	.word	0xffffffff


	//   ....[5]....
        /*00b8*/ 	.word	0xffffffff


	//   ....[6]....
        /*00bc*/ 	.word	0xffffffff


	//   ....[7]....
        /*00c0*/ 	.word	0xffffffff


	//   ....[8]....
        /*00c4*/ 	.word	0xffffffff


	//   ....[9]....
        /*00c8*/ 	.word	0xffffffff


	//   ....[10]....
        /*00cc*/ 	.word	0xffffffff


	//   ....[11]....
        /*00d0*/ 	.word	0xffffffff


	//   ....[12]....
        /*00d4*/ 	.word	0xffffffff


	//   ....[13]....
        /*00d8*/ 	.word	0xffffffff


	//   ....[14]....
        /*00dc*/ 	.word	0xffffffff


	//   ....[15]....
        /*00e0*/ 	.word	0xffffffff


	//   ....[16]....
        /*00e4*/ 	.word	0xffffffff


	//   ....[17]....
        /*00e8*/ 	.word	0xffffffff


	//   ....[18]....
        /*00ec*/ 	.word	0xffffffff


	//----- nvinfo : EIATTR_COOP_GROUP_INSTR_OFFSETS
	.align		4
.L_30:
        /*00f0*/ 	.byte	0x04, 0x28
        /*00f2*/ 	.short	(.L_32 - .L_31)


	//   ....[0]....
.L_31:
        /*00f4*/ 	.word	0x00001990


	//   ....[1]....
        /*00f8*/ 	.word	0x000019e0


	//   ....[2]....
        /*00fc*/ 	.word	0x00001ae0


	//   ....[3]....
        /*0100*/ 	.word	0x00001b20


	//   ....[4]....
        /*0104*/ 	.word	0x00001c20


	//   ....[5]....
        /*0108*/ 	.word	0x00001c60


	//   ....[6]....
        /*010c*/ 	.word	0x00001d40


	//   ....[7]....
        /*0110*/ 	.word	0x00001da0


	//   ....[8]....
        /*0114*/ 	.word	0x00001e90


	//   ....[9]....
        /*0118*/ 	.word	0x00001ec0


	//   ....[10]....
        /*011c*/ 	.word	0x00002080


	//   ....[11]....
        /*0120*/ 	.word	0x00002090


	//   ....[12]....
        /*0124*/ 	.word	0x000020c0


	//   ....[13]....
        /*0128*/ 	.word	0x00002100


	//   ....[14]....
        /*012c*/ 	.word	0x00002240


	//   ....[15]....
        /*0130*/ 	.word	0x00002250


	//   ....[16]....
        /*0134*/ 	.word	0x00002270


	//   ....[17]....
        /*0138*/ 	.word	0x00002360


	//   ....[18]....
        /*013c*/ 	.word	0x000023a0


	//----- nvinfo : EIATTR_EXIT_INSTR_OFFSETS
	.align		4
.L_32:
        /*0140*/ 	.byte	0x04, 0x1c
        /*0142*/ 	.short	(.L_34 - .L_33)


	//   ....[0]....
.L_33:
        /*0144*/ 	.word	0x00002890


	//----- nvinfo : EIATTR_MAX_THREADS
	.align		4
.L_34:
        /*0148*/ 	.byte	0x04, 0x05
        /*014a*/ 	.short	(.L_36 - .L_35)
.L_35:
        /*014c*/ 	.word	0x00000100
        /*0150*/ 	.word	0x00000001
        /*0154*/ 	.word	0x00000001


	//----- nvinfo : EIATTR_CBANK_PARAM_SIZE
	.align		4
.L_36:
        /*0158*/ 	.byte	0x03, 0x19
        /*015a*/ 	.short	0x0040


	//----- nvinfo : EIATTR_PARAM_CBANK
	.align		4
        /*015c*/ 	.byte	0x04, 0x0a
        /*015e*/ 	.short	(.L_38 - .L_37)
	.align		4
.L_37:
        /*0160*/ 	.word	index@(.nv.constant0.triton_)
        /*0164*/ 	.short	0x0210
        /*0166*/ 	.short	0x0040


	//----- nvinfo : EIATTR_SW_WAR
	.align		4
.L_38:
        /*0168*/ 	.byte	0x04, 0x36
        /*016a*/ 	.short	(.L_40 - .L_39)
.L_39:
        /*016c*/ 	.word	0x00000008
.L_40:


//--------------------- .nv.callgraph             --------------------------
	.section	.nv.callgraph,"",@"SHT_CUDA_CALLGRAPH"
	.align	4
	.sectionentsize	8
	.align		4
        /*0000*/ 	.word	0x00000000
	.align		4
        /*0004*/ 	.word	0xffffffff
	.align		4
        /*0008*/ 	.word	0x00000000
	.align		4
        /*000c*/ 	.word	0xfffffffe
	.align		4
        /*0010*/ 	.word	0x00000000
	.align		4
        /*0014*/ 	.word	0xfffffffd
	.align		4
        /*0018*/ 	.word	0x00000000
	.align		4
        /*001c*/ 	.word	0xfffffffc


//--------------------- .nv.constant4             --------------------------
	.section	.nv.constant4,"a",@progbits
	.align	8
	.align		8
.nv.constant4:
        /*0000*/ 	.dword	_$_str


//--------------------- .text.triton_             --------------------------
	.section	.text.triton_,"ax",@progbits
	.sectionflags	@"SHF_BARRIERS=1"
	.align	128
        .global         triton_
        .type           triton_,@function
        .size           triton_,(.L_x_2 - triton_)
        .other          triton_,@"STO_CUDA_ENTRY STV_DEFAULT"
triton_:
.text.triton_:
[----:B------:R-:W0:Y:S01]  /*0000*/  LDC R1, c[0x0][0x28] ;  /* 0x00000a00ff017b82 */ /* 0x000e220000000800 */
[----:B------:R-:W1:Y:S07]  /*0010*/  S2R R7, SR_TID.X ;  /* 0x0000000000077919 */ /* 0x000e6e0000002100 */
[----:B------:R-:W2:Y:S01]  /*0020*/  LDC.64 R16, c[0x0][0x218] ;  /* 0x00008600ff107b82 */ /* 0x000ea20000000a00 */
[----:B------:R-:W-:Y:S01]  /*0030*/  ULDC UR4, c[0x0][0x248] ;  /* 0x0000920000047ab9 */ /* 0x000fe20000000800 */
[----:B------:R-:W-:Y:S01]  /*0040*/  HFMA2.MMA R2, -RZ, RZ, 0, 0 ;  /* 0x00000000ff027435 */ /* 0x000fe200000001ff */
[----:B------:R-:W3:Y:S01]  /*0050*/  S2R R0, SR_CTAID.X ;  /* 0x0000000000007919 */ /* 0x000ee20000002500 */
[----:B------:R-:W-:-:S04]  /*0060*/  ULDC.64 UR6, c[0x0][0x208] ;  /* 0x0000820000067ab9 */ /* 0x000fc80000000a00 */
[----:B------:R-:W4:Y:S08]  /*0070*/  LDC.64 R20, c[0x0][0x220] ;  /* 0x00008800ff147b82 */ /* 0x000f300000000a00 */
[----:B------:R-:W5:Y:S08]  /*0080*/  LDC.64 R10, c[0x0][0x228] ;  /* 0x00008a00ff0a7b82 */ /* 0x000f700000000a00 */
[----:B------:R-:W5:Y:S08]  /*0090*/  LDC.64 R18, c[0x0][0x210] ;  /* 0x00008400ff127b82 */ /* 0x000f700000000a00 */
[----:B------:R-:W5:Y:S01]  /*00a0*/  LDC.64 R8, c[0x0][0x238] ;  /* 0x00008e00ff087b82 */ /* 0x000f620000000a00 */
[----:B-1----:R-:W-:-:S07]  /*00b0*/  SHF.L.U32 R23, R7, 0x1, RZ ;  /* 0x0000000107177819 */ /* 0x002fce00000006ff */
[----:B------:R-:W1:Y:S01]  /*00c0*/  LDC.64 R12, c[0x0][0x230] ;  /* 0x00008c00ff0c7b82 */ /* 0x000e620000000a00 */
[----:B------:R-:W-:Y:S01]  /*00d0*/  LOP3.LUT R23, R23, 0x1fe, RZ, 0xc0, !PT ;  /* 0x000001fe17177812 */ /* 0x000fe200078ec0ff */
[----:B------:R-:W-:Y:S01]  /*00e0*/  IMAD.MOV.U32 R24, RZ, RZ, RZ ;  /* 0x000000ffff187224 */ /* 0x000fe200078e00ff */
[C---:B---3--:R-:W-:Y:S01]  /*00f0*/  ISETP.GE.AND P1, PT, R0.reuse, UR4, PT ;  /* 0x0000000400007c0c */ /* 0x048fe2000bf26270 */
[----:B------:R-:W-:Y:S01]  /*0100*/  ULDC.64 UR8, c[0x0][0x230] ;  /* 0x00008c0000087ab9 */ /* 0x000fe20000000a00 */
[----:B------:R-:W-:Y:S01]  /*0110*/  ULDC.64 UR10, c[0x0][0x228] ;  /* 0x00008a00000a7ab9 */ /* 0x000fe20000000a00 */
[----:B------:R-:W-:Y:S01]  /*0120*/  IMAD R3, R0, 0xc00, R23 ;  /* 0x00000c0000037824 */ /* 0x000fe200078e0217 */
[----:B------:R-:W-:Y:S01]  /*0130*/  ULDC.64 UR12, c[0x0][0x220] ;  /* 0x00008800000c7ab9 */ /* 0x000fe20000000a00 */
[----:B----4-:R-:W-:-:S04]  /*0140*/  IMAD.WIDE.U32 R20, R23, 0x2, R20 ;  /* 0x0000000217147825 */ /* 0x010fc800078e0014 */
[----:B--2---:R-:W-:Y:S02]  /*0150*/  IMAD.WIDE R14, R3, 0x2, R16 ;  /* 0x00000002030e7825 */ /* 0x004fe400078e0210 */
[----:B------:R-:W2:Y:S04]  /*0160*/  LDG.E.EL R20, desc[UR6][R20.64] ;  /* 0x0000000614147981 */ /* 0x000ea8000c2e1900 */
[----:B------:R2:W3:Y:S01]  /*0170*/  @!P1 LDG.E.EF R2, desc[UR6][R14.64] ;  /* 0x000000060e029981 */ /* 0x0004e2000c0e1900 */
[----:B-----5:R-:W-:-:S04]  /*0180*/  IMAD.WIDE.U32 R26, R23, 0x2, R10 ;  /* 0x00000002171a7825 */ /* 0x020fc800078e000a */
[----:B0-----:R-:W-:Y:S01]  /*0190*/  IMAD.WIDE R10, R3, 0x2, R18 ;  /* 0x00000002030a7825 */ /* 0x001fe200078e0212 */
[----:B------:R-:W4:Y:S03]  /*01a0*/  LDG.E.EL R22, desc[UR6][R26.64+0x3000] ;  /* 0x003000061a167981 */ /* 0x000f26000c2e1900 */
[C---:B------:R-:W-:Y:S01]  /*01b0*/  IMAD.WIDE.U32 R8, R23.reuse, 0x2, R8 ;  /* 0x0000000217087825 */ /* 0x040fe200078e0008 */
[----:B------:R-:W5:Y:S03]  /*01c0*/  @!P1 LDG.E.EF R24, desc[UR6][R10.64] ;  /* 0x000000060a189981 */ /* 0x000f66000c0e1900 */
[----:B-1----:R-:W-:Y:S02]  /*01d0*/  IMAD.WIDE.U32 R12, R23, 0x2, R12 ;  /* 0x00000002170c7825 */ /* 0x002fe400078e000c */
[----:B------:R-:W4:Y:S04]  /*01e0*/  LDG.E.EL R8, desc[UR6][R8.64] ;  /* 0x0000000608087981 */ /* 0x000f28000c2e1900 */
[----:B------:R-:W4:Y:S01]  /*01f0*/  LDG.E.EL R12, desc[UR6][R12.64+0x3000] ;  /* 0x003000060c0c7981 */ /* 0x000f22000c2e1900 */
[----:B------:R-:W-:-:S02]  /*0200*/  LOP3.LUT R7, R7, 0xff, RZ, 0xc0, !PT ;  /* 0x000000ff07077812 */ /* 0x000fc400078ec0ff */
[----:B--2---:R-:W-:Y:S02]  /*0210*/  PRMT R15, R20, 0x7632, R15 ;  /* 0x00007632140f7816 */ /* 0x004fe4000000000f */
[----:B---3--:R-:W-:-:S04]  /*0220*/  SEL R2, R2, RZ, !P1 ;  /* 0x000000ff02027207 */ /* 0x008fc80004800000 */
[C---:B------:R-:W-:Y:S01]  /*0230*/  PRMT R14, R2.reuse, 0x7632, R14 ;  /* 0x00007632020e7816 */ /* 0x040fe2000000000e */
[----:B------:R-:W-:Y:S01]  /*0240*/  IMAD.U32 R2, R2, 0x10000, RZ ;  /* 0x0001000002027824 */ /* 0x000fe200078e00ff */
[----:B------:R-:W-:Y:S02]  /*0250*/  SHF.L.U32 R25, R20, 0x10, RZ ;  /* 0x0000001014197819 */ /* 0x000fe400000006ff */
[----:B------:R-:W-:Y:S02]  /*0260*/  SHF.L.U32 R15, R15, 0x10, RZ ;  /* 0x000000100f0f7819 */ /* 0x000fe400000006ff */
[----:B------:R-:W-:Y:S01]  /*0270*/  SHF.L.U32 R14, R14, 0x10, RZ ;  /* 0x000000100e0e7819 */ /* 0x000fe200000006ff */
[----:B------:R-:W-:Y:S01]  /*0280*/  FADD R25, R2, R25 ;  /* 0x0000001902197221 */ /* 0x000fe20000000000 */
[----:B-----5:R-:W-:-:S03]  /*0290*/  SEL R24, R24, RZ, !P1 ;  /* 0x000000ff18187207 */ /* 0x020fc60004800000 */
[----:B------:R-:W-:Y:S01]  /*02a0*/  FADD R2, R14, R15 ;  /* 0x0000000f0e027221 */ /* 0x000fe20000000000 */
[C---:B----4-:R-:W-:Y:S02]  /*02b0*/  PRMT R14, R8.reuse, 0x7632, R14 ;  /* 0x00007632080e7816 */ /* 0x050fe4000000000e */
[----:B------:R-:W-:Y:S02]  /*02c0*/  SHF.L.U32 R21, R8, 0x10, RZ ;  /* 0x0000001008157819 */ /* 0x000fe400000006ff */
[----:B------:R-:W-:Y:S02]  /*02d0*/  PRMT R9, R22, 0x7632, R9 ;  /* 0x0000763216097816 */ /* 0x000fe40000000009 */
[----:B------:R-:W-:Y:S02]  /*02e0*/  PRMT R13, R12, 0x7632, R13 ;  /* 0x000076320c0d7816 */ /* 0x000fe4000000000d */
[----:B------:R-:W-:Y:S01]  /*02f0*/  PRMT R8, R24, 0x7632, R8 ;  /* 0x0000763218087816 */ /* 0x000fe20000000008 */
[----:B------:R-:W-:Y:S01]  /*0300*/  IMAD.U32 R15, R12, 0x10000, RZ ;  /* 0x000100000c0f7824 */ /* 0x000fe200078e00ff */
[----:B------:R-:W-:Y:S01]  /*0310*/  SHF.L.U32 R22, R22, 0x10, RZ ;  /* 0x0000001016167819 */ /* 0x000fe200000006ff */
[----:B------:R-:W-:Y:S01]  /*0320*/  IMAD.U32 R24, R24, 0x10000, RZ ;  /* 0x0001000018187824 */ /* 0x000fe200078e00ff */
[----:B------:R-:W-:-:S02]  /*0330*/  SHF.L.U32 R12, R9, 0x10, RZ ;  /* 0x00000010090c7819 */ /* 0x000fc400000006ff */
[----:B------:R-:W-:Y:S02]  /*0340*/  SHF.L.U32 R13, R13, 0x10, RZ ;  /* 0x000000100d0d7819 */ /* 0x000fe400000006ff */
[----:B------:R-:W-:Y:S01]  /*0350*/  SHF.L.U32 R23, R14, 0x10, RZ ;  /* 0x000000100e177819 */ /* 0x000fe200000006ff */
[----:B------:R-:W-:Y:S02]  /*0360*/  IMAD.U32 R14, R8, 0x10000, RZ ;  /* 0x00010000080e7824 */ /* 0x000fe400078e00ff */
[----:B------:R-:W-:-:S04]  /*0370*/  IMAD.WIDE.U32 R8, R7, 0x4, RZ ;  /* 0x0000000407087825 */ /* 0x000fc800078e00ff */
[----:B------:R-:W-:Y:S01]  /*0380*/  FADD R22, R22, R15 ;  /* 0x0000000f16167221 */ /* 0x000fe20000000000 */
[----:B------:R-:W-:Y:S01]  /*0390*/  FADD R21, R24, R21 ;  /* 0x0000001518157221 */ /* 0x000fe20000000000 */
[----:B------:R-:W-:Y:S01]  /*03a0*/  FADD R13, R12, R13 ;  /* 0x0000000d0c0d7221 */ /* 0x000fe20000000000 */
[----:B------:R-:W-:Y:S01]  /*03b0*/  FADD R14, R14, R23 ;  /* 0x000000170e0e7221 */ /* 0x000fe20000000000 */
[----:B------:R-:W-:Y:S01]  /*03c0*/  LOP3.LUT R26, R8, 0x3400, RZ, 0xfc, !PT ;  /* 0x00003400081a7812 */ /* 0x000fe200078efcff */
[----:B------:R-:W-:Y:S02]  /*03d0*/  FFMA R25, R22, R21, R25 ;  /* 0x0000001516197223 */ /* 0x000fe40000000019 */
[----:B------:R-:W-:Y:S01]  /*03e0*/  FFMA R2, R13, R14, R2 ;  /* 0x0000000e0d027223 */ /* 0x000fe20000000002 */
[----:B------:R-:W-:Y:S02]  /*03f0*/  IADD3 R14, P0, R26, UR8, RZ ;  /* 0x000000081a0e7c10 */ /* 0x000fe4000ff1e0ff */
[----:B------:R-:W-:-:S02]  /*0400*/  IADD3 R26, P2, R26, UR10, RZ ;  /* 0x0000000a1a1a7c10 */ /* 0x000fc4000ff5e0ff */
[----:B------:R-:W-:Y:S02]  /*0410*/  F2FP.BF16.F32.PACK_AB R29, R2, R25 ;  /* 0x00000019021d723e */ /* 0x000fe400000010ff */
[----:B------:R-:W-:Y:S02]  /*0420*/  IADD3.X R15, R9, UR9, RZ, P0, !PT ;  /* 0x00000009090f7c10 */ /* 0x000fe400087fe4ff */
[----:B------:R-:W-:Y:S02]  /*0430*/  IADD3.X R27, R9, UR11, RZ, P2, !PT ;  /* 0x0000000b091b7c10 */ /* 0x000fe400097fe4ff */
[----:B------:R-:W-:Y:S02]  /*0440*/  LOP3.LUT R20, R8, 0x400, RZ, 0xfc, !PT ;  /* 0x0000040008147812 */ /* 0x000fe400078efcff */
[----:B------:R-:W-:Y:S01]  /*0450*/  IADD3 R21, R3, 0x200, RZ ;  /* 0x0000020003157810 */ /* 0x000fe20007ffe0ff */
[----:B------:R0:W-:Y:S01]  /*0460*/  @!P1 STG.E desc[UR6][R10.64], R29 ;  /* 0x0000001d0a009986 */ /* 0x0001e2000c101906 */
[----:B------:R-:W-:-:S02]  /*0470*/  IADD3 R12, P0, R20, UR12, RZ ;  /* 0x0000000c140c7c10 */ /* 0x000fc4000ff1e0ff */
[----:B------:R-:W-:Y:S01]  /*0480*/  MOV R8, RZ ;  /* 0x000000ff00087202 */ /* 0x000fe20000000f00 */
[----:B------:R1:W2:Y:S01]  /*0490*/  LDG.E.EL R7, desc[UR6][R14.64] ;  /* 0x000000060e077981 */ /* 0x0002a2000c2e1900 */
[----:B------:R-:W-:-:S03]  /*04a0*/  IMAD.WIDE R22, R21, 0x2, R16 ;  /* 0x0000000215167825 */ /* 0x000fc600078e0210 */
[----:B------:R-:W3:Y:S01]  /*04b0*/  LDG.E.EL R26, desc[UR6][R26.64] ;  /* 0x000000061a1a7981 */ /* 0x000ee2000c2e1900 */
[----:B------:R-:W-:Y:S01]  /*04c0*/  IADD3.X R13, R9, UR13, RZ, P0, !PT ;  /* 0x0000000d090d7c10 */ /* 0x000fe200087fe4ff */
[----:B------:R-:W-:Y:S02]  /*04d0*/  ULDC.64 UR12, c[0x0][0x238] ;  /* 0x00008e00000c7ab9 */ /* 0x000fe40000000a00 */
[----:B------:R4:W5:Y:S01]  /*04e0*/  @!P1 LDG.E.EF R8, desc[UR6][R22.64] ;  /* 0x0000000616089981 */ /* 0x000962000c0e1900 */
[----:B0-----:R-:W-:Y:S01]  /*04f0*/  IMAD.MOV.U32 R10, RZ, RZ, RZ ;  /* 0x000000ffff0a7224 */ /* 0x001fe200078e00ff */
[----:B-1----:R-:W-:Y:S01]  /*0500*/  IADD3 R14, P0, R20, UR12, RZ ;  /* 0x0000000c140e7c10 */ /* 0x002fe2000ff1e0ff */
[----:B------:R-:W-:Y:S01]  /*0510*/  IMAD.WIDE R20, R21, 0x2, R18 ;  /* 0x0000000215147825 */ /* 0x000fe200078e0212 */
[----:B------:R-:W5:Y:S04]  /*0520*/  LDG.E.EL R11, desc[UR6][R12.64] ;  /* 0x000000060c0b7981 */ /* 0x000f68000c2e1900 */
[----:B------:R-:W5:Y:S01]  /*0530*/  @!P1 LDG.E.EF R10, desc[UR6][R20.64] ;  /* 0x00000006140a9981 */ /* 0x000f62000c0e1900 */
[----:B------:R-:W-:-:S05]  /*0540*/  IADD3.X R15, R9, UR13, RZ, P0, !PT ;  /* 0x0000000d090f7c10 */ /* 0x000fca00087fe4ff */
[----:B------:R-:W5:Y:S01]  /*0550*/  LDG.E.EL R9, desc[UR6][R14.64] ;  /* 0x000000060e097981 */ /* 0x000f62000c2e1900 */
[----:B------:R-:W-:Y:S01]  /*0560*/  ISETP.LT.AND P0, PT, R0, UR4, PT ;  /* 0x0000000400007c0c */ /* 0x000fe2000bf01270 */
[----:B------:R-:W-:Y:S01]  /*0570*/  ULDC UR4, c[0x0][0x230] ;  /* 0x00008c0000047ab9 */ /* 0x000fe20000000800 */
[----:B------:R-:W0:Y:S01]  /*0580*/  S2R R0, SR_TID.X ;  /* 0x0000000000007919 */ /* 0x000e220000002100 */
[----:B------:R-:W-:Y:S02]  /*0590*/  FSEL R25, R25, RZ, !P1 ;  /* 0x000000ff19197208 */ /* 0x000fe40004800000 */
[----:B0-----:R-:W-:Y:S02]  /*05a0*/  LOP3.LUT R0, R0, 0xff, RZ, 0xc0, !PT ;  /* 0x000000ff00007812 */ /* 0x001fe400078ec0ff */
[C---:B--2---:R-:W-:Y:S02]  /*05b0*/  PRMT R24, R7.reuse, 0x7632, R24 ;  /* 0x0000763207187816 */ /* 0x044fe40000000018 */
[----:B----4-:R-:W-:-:S02]  /*05c0*/  SHF.L.U32 R22, R7, 0x10, RZ ;  /* 0x0000001007167819 */ /* 0x010fc400000006ff */
[C---:B---3--:R-:W-:Y:S02]  /*05d0*/  PRMT R7, R26.reuse, 0x7632, R7 ;  /* 0x000076321a077816 */ /* 0x048fe40000000007 */
[----:B------:R-:W-:Y:S01]  /*05e0*/  SHF.L.U32 R27, R26, 0x10, RZ ;  /* 0x000000101a1b7819 */ /* 0x000fe200000006ff */
[----:B------:R-:W-:Y:S01]  /*05f0*/  IMAD.U32 R24, R24, 0x10000, RZ ;  /* 0x0001000018187824 */ /* 0x000fe200078e00ff */
[----:B------:R-:W-:Y:S02]  /*0600*/  SHF.L.U32 R7, R7, 0x10, RZ ;  /* 0x0000001007077819 */ /* 0x000fe400000006ff */
[----:B-----5:R-:W-:Y:S01]  /*0610*/  SEL R8, R8, RZ, !P1 ;  /* 0x000000ff08087207 */ /* 0x020fe20004800000 */
[----:B------:R-:W-:Y:S01]  /*0620*/  FADD R27, R27, R22 ;  /* 0x000000161b1b7221 */ /* 0x000fe20000000000 */
[----:B------:R-:W-:Y:S01]  /*0630*/  PRMT R23, R11, 0x7632, R23 ;  /* 0x000076320b177816 */ /* 0x000fe20000000017 */
[----:B------:R-:W-:Y:S01]  /*0640*/  FADD R22, R7, R24 ;  /* 0x0000001807167221 */ /* 0x000fe20000000000 */
[----:B------:R-:W-:-:S02]  /*0650*/  PRMT R7, R8, 0x7632, R7 ;  /* 0x0000763208077816 */ /* 0x000fc40000000007 */
[----:B------:R-:W-:Y:S01]  /*0660*/  SEL R10, R10, RZ, !P1 ;  /* 0x000000ff0a0a7207 */ /* 0x000fe20004800000 */
[----:B------:R-:W-:Y:S01]  /*0670*/  IMAD.U32 R8, R8, 0x10000, RZ ;  /* 0x0001000008087824 */ /* 0x000fe200078e00ff */
[----:B------:R-:W-:Y:S02]  /*0680*/  SHF.L.U32 R11, R11, 0x10, RZ ;  /* 0x000000100b0b7819 */ /* 0x000fe400000006ff */
[----:B------:R-:W-:Y:S02]  /*0690*/  SHF.L.U32 R23, R23, 0x10, RZ ;  /* 0x0000001017177819 */ /* 0x000fe400000006ff */
[----:B------:R-:W-:Y:S02]  /*06a0*/  SHF.L.U32 R24, R7, 0x10, RZ ;  /* 0x0000001007187819 */ /* 0x000fe400000006ff */
[----:B------:R-:W-:Y:S01]  /*06b0*/  PRMT R7, R10, 0x7632, R7 ;  /* 0x000076320a077816 */ /* 0x000fe20000000007 */
[----:B------:R-:W-:Y:S01]  /*06c0*/  FADD R8, R8, R11 ;  /* 0x0000000b08087221 */ /* 0x000fe20000000000 */
[----:B------:R-:W-:-:S02]  /*06d0*/  IMAD.U32 R29, R9, 0x10000, RZ ;  /* 0x00010000091d7824 */ /* 0x000fc400078e00ff */
[--C-:B------:R-:W-:Y:S01]  /*06e0*/  FADD R11, R24, R23.reuse ;  /* 0x00000017180b7221 */ /* 0x100fe20000000000 */
[----:B------:R-:W-:Y:S01]  /*06f0*/  PRMT R23, R9, 0x7632, R23 ;  /* 0x0000763209177816 */ /* 0x000fe20000000017 */
[----:B------:R-:W-:Y:S01]  /*0700*/  IMAD.U32 R9, R7, 0x10000, RZ ;  /* 0x0001000007097824 */ /* 0x000fe200078e00ff */
[----:B------:R-:W-:Y:S02]  /*0710*/  SEL R7, RZ, 0x3f800000, !P0 ;  /* 0x3f800000ff077807 */ /* 0x000fe40004000000 */
[----:B------:R-:W-:-:S03]  /*0720*/  SHF.L.U32 R24, R23, 0x10, RZ ;  /* 0x0000001017187819 */ /* 0x000fc600000006ff */
[----:B------:R-:W-:Y:S01]  /*0730*/  FADD R23, R7, 1 ;  /* 0x3f80000007177421 */ /* 0x000fe20000000000 */
[----:B------:R-:W-:Y:S01]  /*0740*/  SHF.L.U32 R10, R10, 0x10, RZ ;  /* 0x000000100a0a7819 */ /* 0x000fe200000006ff */
[----:B------:R-:W-:-:S04]  /*0750*/  FADD R9, R9, R24 ;  /* 0x0000001809097221 */ /* 0x000fc80000000000 */
[----:B------:R-:W0:Y:S01]  /*0760*/  MUFU.RCP R23, R23 ;  /* 0x0000001700177308 */ /* 0x000e220000001000 */
[----:B------:R-:W-:Y:S01]  /*0770*/  FADD R10, R10, R29 ;  /* 0x0000001d0a0a7221 */ /* 0x000fe20000000000 */
[----:B------:R-:W-:-:S03]  /*0780*/  FFMA R22, R22, R9, R11 ;  /* 0x0000000916167223 */ /* 0x000fc6000000000b */
[----:B------:R-:W-:Y:S01]  /*0790*/  FFMA R27, R27, R10, R8 ;  /* 0x0000000a1b1b7223 */ /* 0x000fe20000000008 */
[----:B------:R-:W-:-:S04]  /*07a0*/  IMAD.WIDE.U32 R10, R0, 0x4, RZ ;  /* 0x00000004000a7825 */ /* 0x000fc800078e00ff */
[----:B------:R-:W-:Y:S01]  /*07b0*/  FADD R0, -R25, R27 ;  /* 0x0000001b19007221 */ /* 0x000fe20000000100 */
[----:B------:R-:W-:-:S03]  /*07c0*/  F2FP.BF16.F32.PACK_AB R26, R22, R27 ;  /* 0x0000001b161a723e */ /* 0x000fc600000010ff */
[----:B0-----:R-:W-:Y:S02]  /*07d0*/  FFMA R24, R0, R23, R25 ;  /* 0x0000001700187223 */ /* 0x001fe40000000019 */
[----:B------:R0:W-:Y:S02]  /*07e0*/  @!P1 STG.E desc[UR6][R20.64], R26 ;  /* 0x0000001a14009986 */ /* 0x0001e4000c101906 */
[----:B------:R-:W-:-:S04]  /*07f0*/  FADD R27, R27, -R24 ;  /* 0x800000181b1b7221 */ /* 0x000fc80000000000 */
[----:B------:R-:W-:Y:S01]  /*0800*/  FFMA R0, R0, R27, RZ ;  /* 0x0000001b00007223 */ /* 0x000fe200000000ff */
[----:B0-----:R-:W-:Y:S01]  /*0810*/  IADD3 R21, R3, 0x400, RZ ;  /* 0x0000040003157810 */ /* 0x001fe20007ffe0ff */
[----:B------:R-:W-:-:S04]  /*0820*/  HFMA2.MMA R20, -RZ, RZ, 0, 0 ;  /* 0x00000000ff147435 */ /* 0x000fc800000001ff */
[----:B------:R-:W-:-:S06]  /*0830*/  IMAD.WIDE R26, R21, 0x2, R16 ;  /* 0x00000002151a7825 */ /* 0x000fcc00078e0210 */
[----:B------:R-:W2:Y:S01]  /*0840*/  @!P1 LDG.E.EF R20, desc[UR6][R26.64] ;  /* 0x000000061a149981 */ /* 0x000ea2000c0e1900 */
[----:B------:R-:W-:-:S05]  /*0850*/  FSEL R29, R2, RZ, !P1 ;  /* 0x000000ff021d7208 */ /* 0x000fca0004800000 */
[----:B------:R-:W-:Y:S01]  /*0860*/  FADD R2, -R29, R22 ;  /* 0x000000161d027221 */ /* 0x000fe20000000100 */
[----:B------:R-:W-:-:S03]  /*0870*/  FSEL R24, R24, R25, !P1 ;  /* 0x0000001918187208 */ /* 0x000fc60004800000 */
[----:B------:R-:W-:Y:S01]  /*0880*/  FFMA R23, R2, R23, R29 ;  /* 0x0000001702177223 */ /* 0x000fe2000000001d */
[----:B------:R-:W-:Y:S01]  /*0890*/  LOP3.LUT R10, R10, 0x3400, RZ, 0xfc, !PT ;  /* 0x000034000a0a7812 */ /* 0x000fe200078efcff */
[----:B------:R-:W3:Y:S02]  /*08a0*/  LDG.E.EL R26, desc[UR6][R14.64+0x400] ;  /* 0x000400060e1a7981 */ /* 0x000ee4000c2e1900 */
[----:B------:R-:W-:Y:S01]  /*08b0*/  FADD R25, R22, -R23 ;  /* 0x8000001716197221 */ /* 0x000fe20000000000 */
[----:B------:R-:W-:Y:S02]  /*08c0*/  FSEL R22, R23, R29, !P1 ;  /* 0x0000001d17167208 */ /* 0x000fe40004800000 */
[----:B------:R-:W4:Y:S01]  /*08d0*/  LDG.E.EL R23, desc[UR6][R12.64+0x400] ;  /* 0x000400060c177981 */ /* 0x000f22000c2e1900 */
[----:B------:R-:W-:Y:S01]  /*08e0*/  FFMA R2, R2, R25, RZ ;  /* 0x0000001902027223 */ /* 0x000fe200000000ff */
[----:B------:R-:W-:Y:S01]  /*08f0*/  IMAD.MOV.U32 R25, RZ, RZ, RZ ;  /* 0x000000ffff197224 */ /* 0x000fe200078e00ff */
[----:B------:R-:W-:-:S02]  /*0900*/  IADD3 R8, P0, R10, UR10, RZ ;  /* 0x0000000a0a087c10 */ /* 0x000fc4000ff1e0ff */
[----:B------:R-:W-:Y:S01]  /*0910*/  IADD3 R10, P2, R10, UR8, RZ ;  /* 0x000000080a0a7c10 */ /* 0x000fe2000ff5e0ff */
[----:B------:R-:W-:Y:S01]  /*0920*/  ULDC UR8, c[0x0][0x230] ;  /* 0x00008c0000087ab9 */ /* 0x000fe20000000800 */
[----:B------:R-:W-:Y:S02]  /*0930*/  IADD3.X R9, R11, UR11, RZ, P0, !PT ;  /* 0x0000000b0b097c10 */ /* 0x000fe400087fe4ff */
[----:B------:R-:W-:-:S03]  /*0940*/  IADD3.X R11, R11, UR9, RZ, P2, !PT ;  /* 0x000000090b0b7c10 */ /* 0x000fc600097fe4ff */
[----:B------:R0:W5:Y:S04]  /*0950*/  LDG.E.EL R8, desc[UR6][R8.64+0x400] ;  /* 0x0004000608087981 */ /* 0x000168000c2e1900 */
[----:B------:R3:W5:Y:S01]  /*0960*/  LDG.E.EL R10, desc[UR6][R10.64+0x400] ;  /* 0x000400060a0a7981 */ /* 0x000762000c2e1900 */
[----:B--2---:R-:W-:Y:S01]  /*0970*/  SEL R29, R20, RZ, !P1 ;  /* 0x000000ff141d7207 */ /* 0x004fe20004800000 */
[----:B------:R-:W-:-:S05]  /*0980*/  IMAD.WIDE R20, R21, 0x2, R18 ;  /* 0x0000000215147825 */ /* 0x000fca00078e0212 */
[----:B------:R-:W2:Y:S01]  /*0990*/  @!P1 LDG.E.EF R25, desc[UR6][R20.64] ;  /* 0x0000000614199981 */ /* 0x000ea2000c0e1900 */
[----:B0-----:R-:W-:Y:S02]  /*09a0*/  SHF.L.U32 R9, R29, 0x10, RZ ;  /* 0x000000101d097819 */ /* 0x001fe400000006ff */
[C---:B---3--:R-:W-:Y:S02]  /*09b0*/  SHF.L.U32 R11, R26.reuse, 0x10, RZ ;  /* 0x000000101a0b7819 */ /* 0x048fe400000006ff */
[----:B----4-:R-:W-:Y:S02]  /*09c0*/  SHF.L.U32 R28, R23, 0x10, RZ ;  /* 0x00000010171c7819 */ /* 0x010fe400000006ff */
[----:B------:R-:W-:-:S03]  /*09d0*/  PRMT R26, R26, 0x7632, R26 ;  /* 0x000076321a1a7816 */ /* 0x000fc6000000001a */
[----:B------:R-:W-:Y:S01]  /*09e0*/  FADD R28, R9, R28 ;  /* 0x0000001c091c7221 */ /* 0x000fe20000000000 */
[----:B------:R-:W-:Y:S02]  /*09f0*/  SHF.L.U32 R26, R26, 0x10, RZ ;  /* 0x000000101a1a7819 */ /* 0x000fe400000006ff */
[----:B------:R-:W-:Y:S02]  /*0a00*/  PRMT R23, R23, 0x7632, R23 ;  /* 0x0000763217177816 */ /* 0x000fe40000000017 */
[----:B------:R-:W-:-:S03]  /*0a10*/  PRMT R29, R29, 0x7632, R29 ;  /* 0x000076321d1d7816 */ /* 0x000fc6000000001d */
[----:B------:R-:W-:Y:S01]  /*0a20*/  IMAD.U32 R23, R23, 0x10000, RZ ;  /* 0x0001000017177824 */ /* 0x000fe200078e00ff */
[----:B------:R-:W-:-:S05]  /*0a30*/  SHF.L.U32 R29, R29, 0x10, RZ ;  /* 0x000000101d1d7819 */ /* 0x000fca00000006ff */
[----:B------:R-:W-:Y:S01]  /*0a40*/  FADD R23, R29, R23 ;  /* 0x000000171d177221 */ /* 0x000fe20000000000 */
[----:B------:R-:W-:Y:S02]  /*0a50*/  FSEL R0, R0, RZ, !P1 ;  /* 0x000000ff00007208 */ /* 0x000fe40004800000 */
[----:B--2---:R-:W-:-:S05]  /*0a60*/  SEL R25, R25, RZ, !P1 ;  /* 0x000000ff19197207 */ /* 0x004fca0004800000 */
[C---:B------:R-:W-:Y:S01]  /*0a70*/  IMAD.U32 R9, R25.reuse, 0x10000, RZ ;  /* 0x0001000019097824 */ /* 0x040fe200078e00ff */
[----:B------:R-:W-:-:S03]  /*0a80*/  PRMT R25, R25, 0x7632, R25 ;  /* 0x0000763219197816 */ /* 0x000fc60000000019 */
[----:B------:R-:W-:Y:S01]  /*0a90*/  FADD R9, R9, R11 ;  /* 0x0000000b09097221 */ /* 0x000fe20000000000 */
[----:B------:R-:W-:Y:S01]  /*0aa0*/  SHF.L.U32 R11, R25, 0x10, RZ ;  /* 0x00000010190b7819 */ /* 0x000fe200000006ff */
[----:B-----5:R-:W-:-:S04]  /*0ab0*/  IMAD.U32 R25, R8, 0x10000, RZ ;  /* 0x0001000008197824 */ /* 0x020fc800078e00ff */
[----:B------:R-:W-:Y:S01]  /*0ac0*/  FADD R11, R11, R26 ;  /* 0x0000001a0b0b7221 */ /* 0x000fe20000000000 */
[----:B------:R-:W-:-:S05]  /*0ad0*/  SHF.L.U32 R26, R10, 0x10, RZ ;  /* 0x000000100a1a7819 */ /* 0x000fca00000006ff */
[----:B------:R-:W-:Y:S01]  /*0ae0*/  FADD R25, R25, R26 ;  /* 0x0000001a19197221 */ /* 0x000fe20000000000 */
[----:B------:R-:W-:Y:S01]  /*0af0*/  FADD R26, R7, 1 ;  /* 0x3f800000071a7421 */ /* 0x000fe20000000000 */
[----:B------:R-:W-:Y:S02]  /*0b00*/  PRMT R8, R8, 0x7632, R8 ;  /* 0x0000763208087816 */ /* 0x000fe40000000008 */
[----:B------:R-:W-:Y:S02]  /*0b10*/  PRMT R10, R10, 0x7632, R10 ;  /* 0x000076320a0a7816 */ /* 0x000fe4000000000a */
[----:B------:R-:W-:Y:S01]  /*0b20*/  FSEL R7, R26, R7, !P1 ;  /* 0x000000071a077208 */ /* 0x000fe20004800000 */
[----:B------:R-:W-:Y:S01]  /*0b30*/  FFMA R28, R25, R9, R28 ;  /* 0x00000009191c7223 */ /* 0x000fe2000000001c */
[----:B------:R-:W-:Y:S02]  /*0b40*/  SHF.L.U32 R8, R8, 0x10, RZ ;  /* 0x0000001008087819 */ /* 0x000fe400000006ff */
[----:B------:R-:W-:Y:S01]  /*0b50*/  SHF.L.U32 R25, R10, 0x10, RZ ;  /* 0x000000100a197819 */ /* 0x000fe200000006ff */
[----:B------:R-:W-:-:S04]  /*0b60*/  FADD R26, R7, 1 ;  /* 0x3f800000071a7421 */ /* 0x000fc80000000000 */
[----:B------:R-:W-:Y:S02]  /*0b70*/  FADD R8, R8, R25 ;  /* 0x0000001908087221 */ /* 0x000fe40000000000 */
[----:B------:R-:W0:Y:S02]  /*0b80*/  MUFU.RCP R25, R26 ;  /* 0x0000001a00197308 */ /* 0x000e240000001000 */
[----:B------:R-:W-:Y:S01]  /*0b90*/  FFMA R23, R8, R11, R23 ;  /* 0x0000000b08177223 */ /* 0x000fe20000000017 */
[----:B------:R-:W-:-:S04]  /*0ba0*/  FADD R11, -R24, R28 ;  /* 0x0000001c180b7221 */ /* 0x000fc80000000100 */
[----:B------:R-:W-:-:S05]  /*0bb0*/  F2FP.BF16.F32.PACK_AB R27, R23, R28 ;  /* 0x0000001c171b723e */ /* 0x000fca00000010ff */
[----:B------:R1:W-:Y:S01]  /*0bc0*/  @!P1 STG.E desc[UR6][R20.64], R27 ;  /* 0x0000001b14009986 */ /* 0x0003e2000c101906 */
[----:B0-----:R-:W-:-:S04]  /*0bd0*/  FFMA R29, R11, R25, R24 ;  /* 0x000000190b1d7223 */ /* 0x001fc80000000018 */
[----:B------:R-:W-:Y:S01]  /*0be0*/  FADD R28, R28, -R29 ;  /* 0x8000001d1c1c7221 */ /* 0x000fe20000000000 */
[----:B-1----:R-:W-:Y:S01]  /*0bf0*/  FADD R27, -R22, R23 ;  /* 0x00000017161b7221 */ /* 0x002fe20000000100 */
[----:B------:R-:W-:-:S03]  /*0c00*/  FSEL R21, R29, R24, !P1 ;  /* 0x000000181d157208 */ /* 0x000fc60004800000 */
[----:B------:R-:W-:Y:S01]  /*0c10*/  FFMA R20, R27, R25, R22 ;  /* 0x000000191b147223 */ /* 0x000fe20000000016 */
[----:B------:R-:W-:Y:S02]  /*0c20*/  VIADD R25, R3, 0x600 ;  /* 0x0000060003197836 */ /* 0x000fe40000000000 */
[----:B------:R-:W-:Y:S01]  /*0c30*/  @!P1 FFMA R0, R11, R28, R0 ;  /* 0x0000001c0b009223 */ /* 0x000fe20000000000 */
[----:B------:R-:W-:Y:S01]  /*0c40*/  MOV R28, RZ ;  /* 0x000000ff001c7202 */ /* 0x000fe20000000f00 */
[----:B------:R-:W-:Y:S01]  /*0c50*/  FADD R24, R23, -R20 ;  /* 0x8000001417187221 */ /* 0x000fe20000000000 */
[----:B------:R-:W-:Y:S01]  /*0c60*/  FSEL R20, R20, R22, !P1 ;  /* 0x0000001614147208 */ /* 0x000fe20004800000 */
[----:B------:R-:W-:-:S05]  /*0c70*/  IMAD.WIDE R22, R25, 0x2, R16 ;  /* 0x0000000219167825 */ /* 0x000fca00078e0210 */
[----:B------:R-:W2:Y:S01]  /*0c80*/  @!P1 LDG.E.EF R28, desc[UR6][R22.64] ;  /* 0x00000006161c9981 */ /* 0x000ea2000c0e1900 */
[----:B------:R-:W0:Y:S01]  /*0c90*/  S2R R9, SR_TID.X ;  /* 0x0000000000097919 */ /* 0x000e220000002100 */
[----:B------:R-:W-:-:S05]  /*0ca0*/  FSEL R2, R2, RZ, !P1 ;  /* 0x000000ff02027208 */ /* 0x000fca0004800000 */
[----:B------:R-:W-:Y:S01]  /*0cb0*/  @!P1 FFMA R2, R27, R24, R2 ;  /* 0x000000181b029223 */ /* 0x000fe20000000002 */
[----:B------:R-:W-:Y:S01]  /*0cc0*/  IMAD.WIDE R24, R25, 0x2, R18 ;  /* 0x0000000219187825 */ /* 0x000fe200078e0212 */
[----:B------:R-:W-:Y:S01]  /*0cd0*/  FSEL R7, R26, R7, !P1 ;  /* 0x000000071a077208 */ /* 0x000fe20004800000 */
[----:B------:R-:W3:Y:S04]  /*0ce0*/  LDG.E.EL R22, desc[UR6][R14.64+0x800] ;  /* 0x000800060e167981 */ /* 0x000ee8000c2e1900 */
[----:B------:R-:W4:Y:S01]  /*0cf0*/  LDG.E.EL R26, desc[UR6][R12.64+0x800] ;  /* 0x000800060c1a7981 */ /* 0x000f22000c2e1900 */
[----:B0-----:R-:W-:-:S05]  /*0d00*/  LOP3.LUT R9, R9, 0xff, RZ, 0xc0, !PT ;  /* 0x000000ff09097812 */ /* 0x001fca00078ec0ff */
[----:B------:R-:W-:-:S03]  /*0d10*/  IMAD.WIDE.U32 R8, R9, 0x4, RZ ;  /* 0x0000000409087825 */ /* 0x000fc600078e00ff */
[----:B------:R-:W-:-:S04]  /*0d20*/  LOP3.LUT R8, R8, 0x3400, RZ, 0xfc, !PT ;  /* 0x0000340008087812 */ /* 0x000fc800078efcff */
[----:B------:R-:W-:Y:S01]  /*0d30*/  IADD3 R10, P0, R8, UR4, RZ ;  /* 0x00000004080a7c10 */ /* 0x000fe2000ff1e0ff */
[----:B------:R-:W-:Y:S01]  /*0d40*/  ULDC UR4, c[0x0][0x230] ;  /* 0x00008c0000047ab9 */ /* 0x000fe20000000800 */
[----:B------:R-:W-:Y:S02]  /*0d50*/  IADD3 R8, P2, R8, UR10, RZ ;  /* 0x0000000a08087c10 */ /* 0x000fe4000ff5e0ff */
[----:B------:R-:W-:Y:S02]  /*0d60*/  IADD3.X R11, R9, UR9, RZ, P0, !PT ;  /* 0x00000009090b7c10 */ /* 0x000fe400087fe4ff */
[----:B------:R-:W-:-:S03]  /*0d70*/  IADD3.X R9, R9, UR11, RZ, P2, !PT ;  /* 0x0000000b09097c10 */ /* 0x000fc600097fe4ff */
[----:B------:R4:W5:Y:S04]  /*0d80*/  LDG.E.EL R10, desc[UR6][R10.64+0x800] ;  /* 0x000800060a0a7981 */ /* 0x000968000c2e1900 */
[----:B------:R0:W5:Y:S01]  /*0d90*/  LDG.E.EL R8, desc[UR6][R8.64+0x800] ;  /* 0x0008000608087981 */ /* 0x000162000c2e1900 */
[----:B--2---:R-:W-:Y:S01]  /*0da0*/  SEL R27, R28, RZ, !P1 ;  /* 0x000000ff1c1b7207 */ /* 0x004fe20004800000 */
[----:B------:R-:W-:-:S10]  /*0db0*/  HFMA2.MMA R28, -RZ, RZ, 0, 0 ;  /* 0x00000000ff1c7435 */ /* 0x000fd400000001ff */
[----:B------:R-:W0:Y:S01]  /*0dc0*/  @!P1 LDG.E.EF R28, desc[UR6][R24.64] ;  /* 0x00000006181c9981 */ /* 0x000e22000c0e1900 */
[C---:B------:R-:W-:Y:S01]  /*0dd0*/  IMAD.U32 R29, R27.reuse, 0x10000, RZ ;  /* 0x000100001b1d7824 */ /* 0x040fe200078e00ff */
[----:B------:R-:W-:Y:S02]  /*0de0*/  PRMT R27, R27, 0x7632, R27 ;  /* 0x000076321b1b7816 */ /* 0x000fe4000000001b */
[----:B---3--:R-:W-:Y:S02]  /*0df0*/  SHF.L.U32 R23, R22, 0x10, RZ ;  /* 0x0000001016177819 */ /* 0x008fe400000006ff */
[C---:B----4-:R-:W-:Y:S02]  /*0e00*/  SHF.L.U32 R11, R26.reuse, 0x10, RZ ;  /* 0x000000101a0b7819 */ /* 0x050fe400000006ff */
[----:B------:R-:W-:Y:S02]  /*0e10*/  PRMT R26, R26, 0x7632, R26 ;  /* 0x000076321a1a7816 */ /* 0x000fe4000000001a */
[----:B------:R-:W-:-:S02]  /*0e20*/  PRMT R22, R22, 0x7632, R22 ;  /* 0x0000763216167816 */ /* 0x000fc40000000016 */
[----:B------:R-:W-:Y:S02]  /*0e30*/  SHF.L.U32 R26, R26, 0x10, RZ ;  /* 0x000000101a1a7819 */ /* 0x000fe400000006ff */
[----:B------:R-:W-:Y:S02]  /*0e40*/  SHF.L.U32 R27, R27, 0x10, RZ ;  /* 0x000000101b1b7819 */ /* 0x000fe400000006ff */
[----:B------:R-:W-:-:S03]  /*0e50*/  SHF.L.U32 R22, R22, 0x10, RZ ;  /* 0x0000001016167819 */ /* 0x000fc600000006ff */
[----:B------:R-:W-:Y:S01]  /*0e60*/  FADD R27, R27, R26 ;  /* 0x0000001a1b1b7221 */ /* 0x000fe20000000000 */
[----:B------:R-:W-:Y:S01]  /*0e70*/  FADD R11, R29, R11 ;  /* 0x0000000b1d0b7221 */ /* 0x000fe20000000000 */
[----:B0-----:R-:W-:-:S05]  /*0e80*/  SEL R9, R28, RZ, !P1 ;  /* 0x000000ff1c097207 */ /* 0x001fca0004800000 */
[C---:B------:R-:W-:Y:S01]  /*0e90*/  IMAD.U32 R28, R9.reuse, 0x10000, RZ ;  /* 0x00010000091c7824 */ /* 0x040fe200078e00ff */
[----:B------:R-:W-:-:S04]  /*0ea0*/  PRMT R9, R9, 0x7632, R9 ;  /* 0x0000763209097816 */ /* 0x000fc80000000009 */
[----:B------:R-:W-:-:S05]  /*0eb0*/  SHF.L.U32 R9, R9, 0x10, RZ ;  /* 0x0000001009097819 */ /* 0x000fca00000006ff */
[----:B------:R-:W-:Y:S01]  /*0ec0*/  FADD R26, R9, R22 ;  /* 0x00000016091a7221 */ /* 0x000fe20000000000 */
[----:B-----5:R-:W-:Y:S01]  /*0ed0*/  SHF.L.U32 R22, R10, 0x10, RZ ;  /* 0x000000100a167819 */ /* 0x020fe200000006ff */
[----:B------:R-:W-:-:S04]  /*0ee0*/  IMAD.U32 R9, R8, 0x10000, RZ ;  /* 0x0001000008097824 */ /* 0x000fc800078e00ff */
[----:B------:R-:W-:Y:S02]  /*0ef0*/  FADD R22, R9, R22 ;  /* 0x0000001609167221 */ /* 0x000fe40000000000 */
[----:B------:R-:W0:Y:S01]  /*0f00*/  S2R R9, SR_TID.X ;  /* 0x0000000000097919 */ /* 0x000e220000002100 */
[----:B------:R-:W-:Y:S01]  /*0f10*/  FADD R28, R28, R23 ;  /* 0x000000171c1c7221 */ /* 0x000fe20000000000 */
[----:B------:R-:W-:Y:S02]  /*0f20*/  PRMT R10, R10, 0x7632, R10 ;  /* 0x000076320a0a7816 */ /* 0x000fe4000000000a */
[----:B------:R-:W-:Y:S01]  /*0f30*/  PRMT R8, R8, 0x7632, R8 ;  /* 0x0000763208087816 */ /* 0x000fe20000000008 */
[----:B------:R-:W-:Y:S01]  /*0f40*/  FFMA R22, R22, R28, R11 ;  /* 0x0000001c16167223 */ /* 0x000fe2000000000b */
[----:B------:R-:W-:Y:S02]  /*0f50*/  SHF.L.U32 R11, R10, 0x10, RZ ;  /* 0x000000100a0b7819 */ /* 0x000fe400000006ff */
[----:B------:R-:W-:Y:S01]  /*0f60*/  SHF.L.U32 R8, R8, 0x10, RZ ;  /* 0x0000001008087819 */ /* 0x000fe200000006ff */
[----:B------:R-:W-:-:S04]  /*0f70*/  FADD R28, R7, 1 ;  /* 0x3f800000071c7421 */ /* 0x000fc80000000000 */
[----:B------:R-:W-:-:S04]  /*0f80*/  FADD R8, R8, R11 ;  /* 0x0000000b08087221 */ /* 0x000fc80000000000 */
[----:B------:R-:W-:Y:S02]  /*0f90*/  FFMA R27, R8, R26, R27 ;  /* 0x0000001a081b7223 */ /* 0x000fe4000000001b */
[----:B------:R-:W1:Y:S01]  /*0fa0*/  MUFU.RCP R26, R28 ;  /* 0x0000001c001a7308 */ /* 0x000e620000001000 */
[----:B------:R-:W-:Y:S02]  /*0fb0*/  FADD R10, -R21, R22 ;  /* 0x00000016150a7221 */ /* 0x000fe40000000100 */
[----:B------:R-:W-:-:S05]  /*0fc0*/  F2FP.BF16.F32.PACK_AB R29, R27, R22 ;  /* 0x000000161b1d723e */ /* 0x000fca00000010ff */
[----:B------:R1:W-:Y:S01]  /*0fd0*/  @!P1 STG.E desc[UR6][R24.64], R29 ;  /* 0x0000001d18009986 */ /* 0x0003e2000c101906 */
[----:B0-----:R-:W-:-:S05]  /*0fe0*/  LOP3.LUT R9, R9, 0xff, RZ, 0xc0, !PT ;  /* 0x000000ff09097812 */ /* 0x001fca00078ec0ff */
[----:B------:R-:W-:-:S04]  /*0ff0*/  IMAD.WIDE.U32 R8, R9, 0x4, RZ ;  /* 0x0000000409087825 */ /* 0x000fc800078e00ff */
[----:B-1----:R-:W-:-:S04]  /*1000*/  FFMA R24, R10, R26, R21 ;  /* 0x0000001a0a187223 */ /* 0x002fc80000000015 */
[----:B------:R-:W-:Y:S01]  /*1010*/  FADD R11, R22, -R24 ;  /* 0x80000018160b7221 */ /* 0x000fe20000000000 */
[----:B------:R-:W-:Y:S02]  /*1020*/  LOP3.LUT R22, R8, 0x3400, RZ, 0xfc, !PT ;  /* 0x0000340008167812 */ /* 0x000fe400078efcff */
[----:B------:R-:W-:Y:S01]  /*1030*/  FSEL R8, R24, R21, !P1 ;  /* 0x0000001518087208 */ /* 0x000fe20004800000 */
[----:B------:R-:W-:Y:S01]  /*1040*/  @!P1 FFMA R0, R10, R11, R0 ;  /* 0x0000000b0a009223 */ /* 0x000fe20000000000 */
[----:B------:R-:W-:Y:S02]  /*1050*/  IADD3 R10, P0, R22, UR10, RZ ;  /* 0x0000000a160a7c10 */ /* 0x000fe4000ff1e0ff */
[----:B------:R-:W-:Y:S01]  /*1060*/  IADD3 R21, R3, 0x800, RZ ;  /* 0x0000080003157810 */ /* 0x000fe20007ffe0ff */
[----:B------:R-:W-:Y:S01]  /*1070*/  FADD R29, -R20, R27 ;  /* 0x0000001b141d7221 */ /* 0x000fe20000000100 */
[----:B------:R-:W-:Y:S02]  /*1080*/  IADD3 R22, P2, R22, UR4, RZ ;  /* 0x0000000416167c10 */ /* 0x000fe4000ff5e0ff */
[----:B------:R-:W-:Y:S01]  /*1090*/  FSEL R7, R28, R7, !P1 ;  /* 0x000000071c077208 */ /* 0x000fe20004800000 */
[----:B------:R-:W-:Y:S01]  /*10a0*/  IMAD.MOV.U32 R28, RZ, RZ, RZ ;  /* 0x000000ffff1c7224 */ /* 0x000fe200078e00ff */
[----:B------:R-:W-:Y:S01]  /*10b0*/  IADD3.X R11, R9, UR11, RZ, P0, !PT ;  /* 0x0000000b090b7c10 */ /* 0x000fe200087fe4ff */
[----:B------:R-:W-:Y:S01]  /*10c0*/  IMAD.WIDE R24, R21, 0x2, R16 ;  /* 0x0000000215187825 */ /* 0x000fe200078e0210 */
[----:B------:R-:W-:-:S03]  /*10d0*/  IADD3.X R23, R9, UR9, RZ, P2, !PT ;  /* 0x0000000909177c10 */ /* 0x000fc600097fe4ff */
[----:B------:R-:W-:Y:S02]  /*10e0*/  FFMA R9, R29, R26, R20 ;  /* 0x0000001a1d097223 */ /* 0x000fe40000000014 */
[----:B------:R-:W2:Y:S02]  /*10f0*/  LDG.E.EL R26, desc[UR6][R12.64+0xc00] ;  /* 0x000c00060c1a7981 */ /* 0x000ea4000c2e1900 */
[----:B------:R-:W-:Y:S02]  /*1100*/  FADD R27, R27, -R9 ;  /* 0x800000091b1b7221 */ /* 0x000fe40000000000 */
[----:B------:R-:W3:Y:S01]  /*1110*/  @!P1 LDG.E.EF R28, desc[UR6][R24.64] ;  /* 0x00000006181c9981 */ /* 0x000ee2000c0e1900 */
[----:B------:R-:W-:Y:S01]  /*1120*/  FSEL R9, R9, R20, !P1 ;  /* 0x0000001409097208 */ /* 0x000fe20004800000 */
[----:B------:R-:W-:Y:S01]  /*1130*/  @!P1 FFMA R2, R29, R27, R2 ;  /* 0x0000001b1d029223 */ /* 0x000fe20000000002 */
[----:B------:R-:W-:Y:S01]  /*1140*/  MOV R27, RZ ;  /* 0x000000ff001b7202 */ /* 0x000fe20000000f00 */
[----:B------:R-:W-:Y:S01]  /*1150*/  IMAD.WIDE R20, R21, 0x2, R18 ;  /* 0x0000000215147825 */ /* 0x000fe200078e0212 */
[----:B------:R0:W4:Y:S04]  /*1160*/  LDG.E.EL R10, desc[UR6][R10.64+0xc00] ;  /* 0x000c00060a0a7981 */ /* 0x000128000c2e1900 */
[----:B------:R-:W5:Y:S04]  /*1170*/  @!P1 LDG.E.EF R27, desc[UR6][R20.64] ;  /* 0x00000006141b9981 */ /* 0x000f68000c0e1900 */
[----:B------:R-:W4:Y:S04]  /*1180*/  LDG.E.EL R24, desc[UR6][R14.64+0xc00] ;  /* 0x000c00060e187981 */ /* 0x000f28000c2e1900 */
[----:B------:R1:W4:Y:S01]  /*1190*/  LDG.E.EL R22, desc[UR6][R22.64+0xc00] ;  /* 0x000c000616167981 */ /* 0x000322000c2e1900 */
[----:B--2---:R-:W-:-:S02]  /*11a0*/  SHF.L.U32 R29, R26, 0x10, RZ ;  /* 0x000000101a1d7819 */ /* 0x004fc400000006ff */
[----:B---3--:R-:W-:Y:S02]  /*11b0*/  SEL R28, R28, RZ, !P1 ;  /* 0x000000ff1c1c7207 */ /* 0x008fe40004800000 */
[----:B------:R-:W-:Y:S02]  /*11c0*/  PRMT R26, R26, 0x7632, R26 ;  /* 0x000076321a1a7816 */ /* 0x000fe4000000001a */
[C---:B0-----:R-:W-:Y:S02]  /*11d0*/  SHF.L.U32 R11, R28.reuse, 0x10, RZ ;  /* 0x000000101c0b7819 */ /* 0x041fe400000006ff */
[----:B------:R-:W-:Y:S01]  /*11e0*/  PRMT R28, R28, 0x7632, R28 ;  /* 0x000076321c1c7816 */ /* 0x000fe2000000001c */
[----:B------:R-:W-:-:S03]  /*11f0*/  IMAD.U32 R26, R26, 0x10000, RZ ;  /* 0x000100001a1a7824 */ /* 0x000fc600078e00ff */
[----:B-1----:R-:W-:Y:S02]  /*1200*/  SHF.L.U32 R23, R28, 0x10, RZ ;  /* 0x000000101c177819 */ /* 0x002fe400000006ff */
[----:B-----5:R-:W-:-:S03]  /*1210*/  SEL R27, R27, RZ, !P1 ;  /* 0x000000ff1b1b7207 */ /* 0x020fc60004800000 */
[----:B------:R-:W-:Y:S01]  /*1220*/  FADD R26, R23, R26 ;  /* 0x0000001a171a7221 */ /* 0x000fe20000000000 */
[C---:B----4-:R-:W-:Y:S02]  /*1230*/  SHF.L.U32 R23, R24.reuse, 0x10, RZ ;  /* 0x0000001018177819 */ /* 0x050fe400000006ff */
[C---:B------:R-:W-:Y:S02]  /*1240*/  SHF.L.U32 R28, R27.reuse, 0x10, RZ ;  /* 0x000000101b1c7819 */ /* 0x040fe400000006ff */
[----:B------:R-:W-:Y:S02]  /*1250*/  PRMT R24, R24, 0x7632, R24 ;  /* 0x0000763218187816 */ /* 0x000fe40000000018 */
[----:B------:R-:W-:Y:S01]  /*1260*/  PRMT R27, R27, 0x7632, R27 ;  /* 0x000076321b1b7816 */ /* 0x000fe2000000001b */
[----:B------:R-:W-:Y:S02]  /*1270*/  FADD R28, R28, R23 ;  /* 0x000000171c1c7221 */ /* 0x000fe40000000000 */
[----:B------:R-:W-:Y:S01]  /*1280*/  IMAD.U32 R24, R24, 0x10000, RZ ;  /* 0x0001000018187824 */ /* 0x000fe200078e00ff */
[----:B------:R-:W-:-:S02]  /*1290*/  SHF.L.U32 R23, R27, 0x10, RZ ;  /* 0x000000101b177819 */ /* 0x000fc400000006ff */
[----:B------:R-:W-:-:S03]  /*12a0*/  SHF.L.U32 R25, R22, 0x10, RZ ;  /* 0x0000001016197819 */ /* 0x000fc600000006ff */
[----:B------:R-:W-:Y:S01]  /*12b0*/  FADD R23, R23, R24 ;  /* 0x0000001817177221 */ /* 0x000fe20000000000 */
[C---:B------:R-:W-:Y:S02]  /*12c0*/  SHF.L.U32 R24, R10.reuse, 0x10, RZ ;  /* 0x000000100a187819 */ /* 0x040fe400000006ff */
[----:B------:R-:W-:Y:S02]  /*12d0*/  PRMT R10, R10, 0x7632, R10 ;  /* 0x000076320a0a7816 */ /* 0x000fe4000000000a */
[----:B------:R-:W-:Y:S01]  /*12e0*/  PRMT R22, R22, 0x7632, R22 ;  /* 0x0000763216167816 */ /* 0x000fe20000000016 */
[----:B------:R-:W-:Y:S02]  /*12f0*/  FADD R24, R24, R25 ;  /* 0x0000001918187221 */ /* 0x000fe40000000000 */
[----:B------:R-:W-:Y:S01]  /*1300*/  IMAD.U32 R10, R10, 0x10000, RZ ;  /* 0x000100000a0a7824 */ /* 0x000fe200078e00ff */
[----:B------:R-:W-:Y:S01]  /*1310*/  SHF.L.U32 R25, R22, 0x10, RZ ;  /* 0x0000001016197819 */ /* 0x000fe200000006ff */
[----:B------:R-:W-:-:S04]  /*1320*/  FADD R11, R11, R29 ;  /* 0x0000001d0b0b7221 */ /* 0x000fc80000000000 */
[----:B------:R-:W-:Y:S02]  /*1330*/  FADD R25, R10, R25 ;  /* 0x000000190a197221 */ /* 0x000fe40000000000 */
[----:B------:R-:W0:Y:S01]  /*1340*/  S2R R10, SR_TID.X ;  /* 0x00000000000a7919 */ /* 0x000e220000002100 */
[----:B------:R-:W-:Y:S01]  /*1350*/  FFMA R27, R24, R28, R11 ;  /* 0x0000001c181b7223 */ /* 0x000fe2000000000b */
[----:B------:R-:W-:-:S04]  /*1360*/  FADD R24, R7, 1 ;  /* 0x3f80000007187421 */ /* 0x000fc80000000000 */
[----:B------:R-:W1:Y:S01]  /*1370*/  MUFU.RCP R11, R24 ;  /* 0x00000018000b7308 */ /* 0x000e620000001000 */
[----:B------:R-:W-:Y:S01]  /*1380*/  FADD R29, -R8, R27 ;  /* 0x0000001b081d7221 */ /* 0x000fe20000000100 */
[----:B------:R-:W-:Y:S01]  /*1390*/  FFMA R26, R25, R23, R26 ;  /* 0x00000017191a7223 */ /* 0x000fe2000000001a */
[----:B------:R-:W-:-:S04]  /*13a0*/  IADD3 R23, R3, 0xa00, RZ ;  /* 0x00000a0003177810 */ /* 0x000fc80007ffe0ff */
[----:B------:R-:W-:Y:S01]  /*13b0*/  F2FP.BF16.F32.PACK_AB R22, R26, R27 ;  /* 0x0000001b1a16723e */ /* 0x000fe200000010ff */
[----:B-1----:R-:W-:-:S04]  /*13c0*/  FFMA R25, R29, R11, R8 ;  /* 0x0000000b1d197223 */ /* 0x002fc80000000008 */
[----:B------:R-:W-:-:S04]  /*13d0*/  FADD R27, R27, -R25 ;  /* 0x800000191b1b7221 */ /* 0x000fc80000000000 */
[----:B------:R-:W-:Y:S01]  /*13e0*/  @!P1 FFMA R0, R29, R27, R0 ;  /* 0x0000001b1d009223 */ /* 0x000fe20000000000 */
[----:B------:R-:W-:Y:S01]  /*13f0*/  HFMA2.MMA R27, -RZ, RZ, 0, 0 ;  /* 0x00000000ff1b7435 */ /* 0x000fe200000001ff */
[C---:B------:R-:W-:Y:S01]  /*1400*/  IMAD.WIDE R28, R23.reuse, 0x2, R16 ;  /* 0x00000002171c7825 */ /* 0x040fe200078e0210 */
[----:B0-----:R-:W-:Y:S01]  /*1410*/  LOP3.LUT R16, R10, 0xff, RZ, 0xc0, !PT ;  /* 0x000000ff0a107812 */ /* 0x001fe200078ec0ff */
[----:B------:R0:W-:Y:S04]  /*1420*/  @!P1 STG.E desc[UR6][R20.64], R22 ;  /* 0x0000001614009986 */ /* 0x0001e8000c101906 */
[----:B------:R-:W-:Y:S01]  /*1430*/  IMAD.WIDE.U32 R16, R16, 0x4, RZ ;  /* 0x0000000410107825 */ /* 0x000fe200078e00ff */
[----:B------:R1:W2:Y:S03]  /*1440*/  LDG.E.EL R13, desc[UR6][R12.64+0x1000] ;  /* 0x001000060c0d7981 */ /* 0x0002a6000c2e1900 */
[----:B------:R-:W-:Y:S01]  /*1450*/  IMAD.WIDE R18, R23, 0x2, R18 ;  /* 0x0000000217127825 */ /* 0x000fe200078e0212 */
[----:B------:R3:W4:Y:S01]  /*1460*/  @!P1 LDG.E.EF R27, desc[UR6][R28.64] ;  /* 0x000000061c1b9981 */ /* 0x000722000c0e1900 */
[----:B0-----:R-:W-:-:S03]  /*1470*/  LOP3.LUT R22, R16, 0x3400, RZ, 0xfc, !PT ;  /* 0x0000340010167812 */ /* 0x001fc600078efcff */
[----:B------:R-:W5:Y:S01]  /*1480*/  LDG.E.EL R14, desc[UR6][R14.64+0x1000] ;  /* 0x001000060e0e7981 */ /* 0x000f62000c2e1900 */
[----:B-1----:R-:W-:Y:S01]  /*1490*/  IMAD.MOV.U32 R12, RZ, RZ, RZ ;  /* 0x000000ffff0c7224 */ /* 0x002fe200078e00ff */
[----:B------:R-:W-:Y:S02]  /*14a0*/  IADD3 R20, P0, R22, UR8, RZ ;  /* 0x0000000816147c10 */ /* 0x000fe4000ff1e0ff */
[----:B------:R-:W-:-:S03]  /*14b0*/  IADD3 R22, P2, R22, UR10, RZ ;  /* 0x0000000a16167c10 */ /* 0x000fc6000ff5e0ff */
[----:B------:R-:W5:Y:S01]  /*14c0*/  @!P1 LDG.E.EF R12, desc[UR6][R18.64] ;  /* 0x00000006120c9981 */ /* 0x000f62000c0e1900 */
[----:B------:R-:W-:Y:S02]  /*14d0*/  IADD3.X R21, R17, UR9, RZ, P0, !PT ;  /* 0x0000000911157c10 */ /* 0x000fe400087fe4ff */
[----:B------:R-:W-:-:S03]  /*14e0*/  IADD3.X R23, R17, UR11, RZ, P2, !PT ;  /* 0x0000000b11177c10 */ /* 0x000fc600097fe4ff */
[----:B------:R-:W5:Y:S04]  /*14f0*/  LDG.E.EL R20, desc[UR6][R20.64+0x1000] ;  /* 0x0010000614147981 */ /* 0x000f68000c2e1900 */
[----:B------:R0:W5:Y:S01]  /*1500*/  LDG.E.EL R22, desc[UR6][R22.64+0x1000] ;  /* 0x0010000616167981 */ /* 0x000162000c2e1900 */
[----:B---3--:R-:W-:-:S05]  /*1510*/  FSEL R28, R24, R7, !P1 ;  /* 0x00000007181c7208 */ /* 0x008fca0004800000 */
[----:B0-----:R-:W-:Y:S01]  /*1520*/  FADD R23, R28, 1 ;  /* 0x3f8000001c177421 */ /* 0x001fe20000000000 */
[----:B------:R-:W-:Y:S01]  /*1530*/  FSEL R8, R25, R8, !P1 ;  /* 0x0000000819087208 */ /* 0x000fe20004800000 */
[----:B------:R-:W0:Y:S01]  /*1540*/  S2UR UR5, SR_CgaCtaId ;  /* 0x00000000000579c3 */ /* 0x000e220000008800 */
[----:B------:R-:W-:Y:S01]  /*1550*/  UMOV UR4, 0x400 ;  /* 0x0000040000047882 */ /* 0x000fe20000000000 */
[----:B--2---:R-:W-:Y:S02]  /*1560*/  SHF.L.U32 R7, R13, 0x10, RZ ;  /* 0x000000100d077819 */ /* 0x004fe400000006ff */
[----:B----4-:R-:W-:-:S04]  /*1570*/  SEL R27, R27, RZ, !P1 ;  /* 0x000000ff1b1b7207 */ /* 0x010fc80004800000 */
[----:B------:R-:W-:Y:S02]  /*1580*/  SHF.L.U32 R15, R27, 0x10, RZ ;  /* 0x000000101b0f7819 */ /* 0x000fe400000006ff */
[----:B-----5:R-:W-:-:S03]  /*1590*/  SEL R24, R12, RZ, !P1 ;  /* 0x000000ff0c187207 */ /* 0x020fc60004800000 */
[----:B------:R-:W-:Y:S01]  /*15a0*/  FADD R15, R15, R7 ;  /* 0x000000070f0f7221 */ /* 0x000fe20000000000 */
[----:B------:R-:W-:Y:S01]  /*15b0*/  SHF.L.U32 R12, R14, 0x10, RZ ;  /* 0x000000100e0c7819 */ /* 0x000fe200000006ff */
[----:B------:R-:W-:-:S04]  /*15c0*/  IMAD.U32 R7, R24, 0x10000, RZ ;  /* 0x0001000018077824 */ /* 0x000fc800078e00ff */
[----:B------:R-:W-:Y:S01]  /*15d0*/  FADD R21, R7, R12 ;  /* 0x0000000c07157221 */ /* 0x000fe20000000000 */
[----:B------:R-:W-:Y:S02]  /*15e0*/  SHF.L.U32 R12, R20, 0x10, RZ ;  /* 0x00000010140c7819 */ /* 0x000fe400000006ff */
[----:B------:R-:W-:-:S05]  /*15f0*/  SHF.L.U32 R7, R22, 0x10, RZ ;  /* 0x0000001016077819 */ /* 0x000fca00000006ff */
[----:B------:R-:W-:Y:S01]  /*1600*/  FADD R12, R7, R12 ;  /* 0x0000000c070c7221 */ /* 0x000fe20000000000 */
[----:B------:R-:W-:-:S03]  /*1610*/  FSEL R7, R23, R28, !P1 ;  /* 0x0000001c17077208 */ /* 0x000fc60004800000 */
[----:B------:R-:W-:Y:S02]  /*1620*/  FFMA R15, R12, R21, R15 ;  /* 0x000000150c0f7223 */ /* 0x000fe4000000000f */
[----:B------:R-:W-:Y:S01]  /*1630*/  FADD R12, R7, R7 ;  /* 0x00000007070c7221 */ /* 0x000fe20000000000 */
[----:B------:R-:W-:-:S03]  /*1640*/  PRMT R14, R13, 0x7632, R14 ;  /* 0x000076320d0e7816 */ /* 0x000fc6000000000e */
[C---:B------:R-:W-:Y:S01]  /*1650*/  FMUL R21, R12.reuse, 16777216 ;  /* 0x4b8000000c157820 */ /* 0x040fe20000400000 */
[----:B------:R-:W-:Y:S02]  /*1660*/  FSETP.GEU.AND P0, PT, R12, 1.175494350822287508e-38, PT ;  /* 0x008000000c00780b */ /* 0x000fe40003f0e000 */
[----:B------:R-:W-:Y:S02]  /*1670*/  PRMT R20, R14, 0x7632, R20 ;  /* 0x000076320e147816 */ /* 0x000fe40000000014 */
[----:B------:R-:W-:Y:S02]  /*1680*/  PRMT R24, R24, 0x7632, R24 ;  /* 0x0000763218187816 */ /* 0x000fe40000000018 */
[----:B------:R-:W-:Y:S02]  /*1690*/  FSEL R21, R21, R12, !P0 ;  /* 0x0000000c15157208 */ /* 0x000fe40004000000 */
[----:B------:R-:W-:Y:S02]  /*16a0*/  PRMT R13, R20, 0x7632, R13 ;  /* 0x00007632140d7816 */ /* 0x000fe4000000000d */
[----:B------:R-:W-:Y:S01]  /*16b0*/  PRMT R22, R22, 0x7632, R22 ;  /* 0x0000763216167816 */ /* 0x000fe20000000016 */
[----:B------:R-:W-:Y:S01]  /*16c0*/  IMAD.U32 R20, R20, 0x10000, RZ ;  /* 0x0001000014147824 */ /* 0x000fe200078e00ff */
[----:B------:R-:W-:-:S02]  /*16d0*/  SHF.L.U32 R25, R24, 0x10, RZ ;  /* 0x0000001018197819 */ /* 0x000fc400000006ff */
[----:B------:R-:W-:Y:S01]  /*16e0*/  PRMT R27, R27, 0x7632, R27 ;  /* 0x000076321b1b7816 */ /* 0x000fe2000000001b */
[----:B------:R-:W1:Y:S01]  /*16f0*/  MUFU.RCP R21, R21 ;  /* 0x0000001500157308 */ /* 0x000e620000001000 */
[----:B------:R-:W-:Y:S01]  /*1700*/  SHF.L.U32 R13, R13, 0x10, RZ ;  /* 0x000000100d0d7819 */ /* 0x000fe200000006ff */
[----:B------:R-:W-:Y:S01]  /*1710*/  IMAD.U32 R22, R22, 0x10000, RZ ;  /* 0x0001000016167824 */ /* 0x000fe200078e00ff */
[----:B------:R-:W-:Y:S01]  /*1720*/  SHF.L.U32 R14, R14, 0x10, RZ ;  /* 0x000000100e0e7819 */ /* 0x000fe200000006ff */
[----:B------:R-:W-:Y:S01]  /*1730*/  FADD R25, R25, R20 ;  /* 0x0000001419197221 */ /* 0x000fe20000000000 */
[----:B------:R-:W-:Y:S01]  /*1740*/  SHF.L.U32 R27, R27, 0x10, RZ ;  /* 0x000000101b1b7819 */ /* 0x000fe200000006ff */
[----:B------:R-:W-:Y:S02]  /*1750*/  FADD R20, -R9, R26 ;  /* 0x0000001a09147221 */ /* 0x000fe40000000100 */
[----:B------:R-:W2:Y:S01]  /*1760*/  MUFU.RCP R23, R23 ;  /* 0x0000001700177308 */ /* 0x000ea20000001000 */
[----:B------:R-:W-:Y:S01]  /*1770*/  FADD R13, R22, R13 ;  /* 0x0000000d160d7221 */ /* 0x000fe20000000000 */
[----:B------:R-:W-:Y:S01]  /*1780*/  FMUL R22, R7, 16777216 ;  /* 0x4b80000007167820 */ /* 0x000fe20000400000 */
[----:B------:R-:W-:Y:S01]  /*1790*/  FADD R14, R27, R14 ;  /* 0x0000000e1b0e7221 */ /* 0x000fe20000000000 */
[----:B------:R-:W-:-:S03]  /*17a0*/  FFMA R11, R20, R11, R9 ;  /* 0x0000000b140b7223 */ /* 0x000fc60000000009 */
[----:B------:R-:W-:Y:S01]  /*17b0*/  FSEL R22, R22, R7, !P0 ;  /* 0x0000000716167208 */ /* 0x000fe20004000000 */
[----:B------:R-:W-:Y:S01]  /*17c0*/  FFMA R14, R13, R25, R14 ;  /* 0x000000190d0e7223 */ /* 0x000fe2000000000e */
[----:B------:R-:W-:Y:S01]  /*17d0*/  FSEL R13, R11, R9, !P1 ;  /* 0x000000090b0d7208 */ /* 0x000fe20004800000 */
[----:B------:R-:W-:Y:S01]  /*17e0*/  FADD R25, -R8, R15 ;  /* 0x0000000f08197221 */ /* 0x000fe20000000100 */
[----:B------:R-:W-:Y:S01]  /*17f0*/  MOV R9, R2 ;  /* 0x0000000200097202 */ /* 0x000fe20000000f00 */
[----:B-1----:R-:W-:Y:S01]  /*1800*/  FMUL R21, R21, R22 ;  /* 0x0000001615157220 */ /* 0x002fe20000400000 */
[----:B------:R-:W-:Y:S01]  /*1810*/  FADD R11, R26, -R11 ;  /* 0x8000000b1a0b7221 */ /* 0x000fe20000000000 */
[----:B------:R-:W-:Y:S01]  /*1820*/  FADD R22, -R13, R14 ;  /* 0x0000000e0d167221 */ /* 0x000fe20000000100 */
[----:B--2---:R-:W-:Y:S01]  /*1830*/  FFMA R24, R25, R23, R8 ;  /* 0x0000001719187223 */ /* 0x004fe20000000008 */
[----:B------:R-:W-:Y:S01]  /*1840*/  FADD R2, R12, R12 ;  /* 0x0000000c0c027221 */ /* 0x000fe20000000000 */
[----:B------:R-:W-:Y:S01]  /*1850*/  @!P1 FFMA R9, R20, R11, R9 ;  /* 0x0000000b14099223 */ /* 0x000fe20000000009 */
[----:B------:R-:W-:Y:S01]  /*1860*/  FFMA R23, R22, R23, R13 ;  /* 0x0000001716177223 */ /* 0x000fe2000000000d */
[----:B------:R-:W-:-:S02]  /*1870*/  FADD R11, R15, -R24 ;  /* 0x800000180f0b7221 */ /* 0x000fc40000000000 */
[----:B------:R-:W-:Y:S02]  /*1880*/  FSETP.GEU.AND P3, PT, |R2|, 1.175494350822287508e-38, PT ;  /* 0x008000000200780b */ /* 0x000fe40003f6e200 */
[----:B------:R-:W-:Y:S01]  /*1890*/  FSEL R8, R24, R8, !P1 ;  /* 0x0000000818087208 */ /* 0x000fe20004800000 */
[----:B------:R-:W-:Y:S01]  /*18a0*/  @!P1 FFMA R0, R25, R11, R0 ;  /* 0x0000000b19009223 */ /* 0x000fe20000000000 */
[----:B------:R-:W-:Y:S01]  /*18b0*/  FSETP.NEU.AND P2, PT, R12, RZ, PT ;  /* 0x000000ff0c00720b */ /* 0x000fe20003f4d000 */
[----:B------:R-:W-:Y:S01]  /*18c0*/  FMUL R11, R2, 0.25 ;  /* 0x3e800000020b7820 */ /* 0x000fe20000400000 */
[----:B------:R-:W-:Y:S01]  /*18d0*/  FSEL R13, R23, R13, !P1 ;  /* 0x0000000d170d7208 */ /* 0x000fe20004800000 */
[----:B------:R-:W-:Y:S01]  /*18e0*/  FADD R23, R14, -R23 ;  /* 0x800000170e177221 */ /* 0x000fe20000000000 */
[----:B------:R-:W-:Y:S02]  /*18f0*/  FSETP.GT.AND P0, PT, |R2|, 8.50705917302346158658e+37, PT ;  /* 0x7e8000000200780b */ /* 0x000fe40003f04200 */
[----:B------:R-:W-:Y:S01]  /*1900*/  FSEL R21, R21, RZ, P2 ;  /* 0x000000ff15157208 */ /* 0x000fe20001000000 */
[----:B------:R-:W-:Y:S01]  /*1910*/  FADD R13, -R8, R13 ;  /* 0x0000000d080d7221 */ /* 0x000fe20000000100 */
[----:B------:R-:W-:Y:S01]  /*1920*/  @!P1 FFMA R9, R22, R23, R9 ;  /* 0x0000001716099223 */ /* 0x000fe20000000009 */
[----:B------:R-:W-:-:S02]  /*1930*/  FSEL R22, R11, R2, P0 ;  /* 0x000000020b167208 */ /* 0x000fc40000000000 */
[C---:B------:R-:W-:Y:S01]  /*1940*/  FFMA R8, R13.reuse, R21, R8 ;  /* 0x000000150d087223 */ /* 0x040fe20000000008 */
[----:B------:R-:W-:Y:S02]  /*1950*/  FMUL R20, R13, R13 ;  /* 0x0000000d0d147220 */ /* 0x000fe40000400000 */
[----:B------:R-:W-:Y:S01]  /*1960*/  @!P3 FMUL R22, R22, 16777216 ;  /* 0x4b8000001616b820 */ /* 0x000fe20000400000 */
[----:B------:R-:W-:Y:S01]  /*1970*/  FADD R0, R0, R9 ;  /* 0x0000000900007221 */ /* 0x000fe20000000000 */
[----:B------:R-:W-:Y:S01]  /*1980*/  FMUL R9, R20, R7 ;  /* 0x0000000714097220 */ /* 0x000fe20000400000 */
[----:B------:R-:W1:Y:S01]  /*1990*/  SHFL.BFLY PT, R13, R8, 0x10, 0x1f ;  /* 0x0e001f00080d7f89 */ /* 0x000e6200000e0000 */
[----:B------:R-:W-:Y:S02]  /*19a0*/  FMUL R7, R12, 0.25 ;  /* 0x3e8000000c077820 */ /* 0x000fe40000400000 */
[----:B------:R-:W2:Y:S01]  /*19b0*/  MUFU.RCP R22, R22 ;  /* 0x0000001600167308 */ /* 0x000ea20000001000 */
[----:B------:R-:W-:-:S02]  /*19c0*/  FFMA R9, R21, R9, R0 ;  /* 0x0000000915097223 */ /* 0x000fc40000000000 */
[----:B------:R-:W-:-:S03]  /*19d0*/  FSEL R7, R7, R12, P0 ;  /* 0x0000000c07077208 */ /* 0x000fc60000000000 */
[----:B------:R-:W3:Y:S01]  /*19e0*/  SHFL.BFLY PT, R20, R9, 0x10, 0x1f ;  /* 0x0e001f0009147f89 */ /* 0x000ee200000e0000 */
[C---:B------:R-:W-:Y:S01]  /*19f0*/  FADD R0, R2.reuse, R2 ;  /* 0x0000000202007221 */ /* 0x040fe20000000000 */
[----:B------:R-:W-:Y:S01]  /*1a00*/  @!P3 FMUL R7, R7, 16777216 ;  /* 0x4b8000000707b820 */ /* 0x000fe20000400000 */
[----:B------:R-:W-:-:S03]  /*1a10*/  FSETP.NEU.AND P2, PT, R2, RZ, PT ;  /* 0x000000ff0200720b */ /* 0x000fc60003f4d000 */
[----:B------:R-:W-:Y:S01]  /*1a20*/  FSETP.GEU.AND P3, PT, |R0|, 1.175494350822287508e-38, PT ;  /* 0x008000000000780b */ /* 0x000fe20003f6e200 */
[----:B--2---:R-:W-:Y:S01]  /*1a30*/  FMUL R21, R22, R7 ;  /* 0x0000000716157220 */ /* 0x004fe20000400000 */
[C---:B------:R-:W-:Y:S01]  /*1a40*/  FMUL R7, R0.reuse, 0.25 ;  /* 0x3e80000000077820 */ /* 0x040fe20000400000 */
[----:B------:R-:W-:-:S03]  /*1a50*/  FSETP.GT.AND P0, PT, |R0|, 8.50705917302346158658e+37, PT ;  /* 0x7e8000000000780b */ /* 0x000fc60003f04200 */
[----:B------:R-:W-:Y:S01]  /*1a60*/  FSEL R21, R21, RZ, P2 ;  /* 0x000000ff15157208 */ /* 0x000fe20001000000 */
[----:B-1----:R-:W-:Y:S01]  /*1a70*/  FADD R13, -R8, R13 ;  /* 0x0000000d080d7221 */ /* 0x002fe20000000100 */
[----:B------:R-:W-:-:S03]  /*1a80*/  FSEL R22, R7, R0, P0 ;  /* 0x0000000007167208 */ /* 0x000fc60000000000 */
[C---:B------:R-:W-:Y:S01]  /*1a90*/  FFMA R8, R13.reuse, R21, R8 ;  /* 0x000000150d087223 */ /* 0x040fe20000000008 */
[----:B------:R-:W-:Y:S01]  /*1aa0*/  FMUL R23, R13, R13 ;  /* 0x0000000d0d177220 */ /* 0x000fe20000400000 */
[----:B------:R-:W-:Y:S01]  /*1ab0*/  @!P3 FMUL R22, R22, 16777216 ;  /* 0x4b8000001616b820 */ /* 0x000fe20000400000 */
[----:B---3--:R-:W-:Y:S02]  /*1ac0*/  FADD R20, R9, R20 ;  /* 0x0000001409147221 */ /* 0x008fe40000000000 */
[----:B------:R-:W-:Y:S01]  /*1ad0*/  FMUL R23, R12, R23 ;  /* 0x000000170c177220 */ /* 0x000fe20000400000 */
[----:B------:R-:W1:Y:S02]  /*1ae0*/  SHFL.BFLY PT, R13, R8, 0x8, 0x1f ;  /* 0x0d001f00080d7f89 */ /* 0x000e6400000e0000 */
[----:B------:R-:W2:Y:S01]  /*1af0*/  MUFU.RCP R22, R22 ;  /* 0x0000001600167308 */ /* 0x000ea20000001000 */
[----:B------:R-:W-:Y:S01]  /*1b00*/  FFMA R20, R21, R23, R20 ;  /* 0x0000001715147223 */ /* 0x000fe20000000014 */
[----:B------:R-:W-:-:S04]  /*1b10*/  FSEL R11, R11, R2, P0 ;  /* 0x000000020b0b7208 */ /* 0x000fc80000000000 */
[----:B------:R-:W3:Y:S01]  /*1b20*/  SHFL.BFLY PT, R21, R20, 0x8, 0x1f ;  /* 0x0d001f0014157f89 */ /* 0x000ee200000e0000 */
[C---:B------:R-:W-:Y:S01]  /*1b30*/  FADD R9, R0.reuse, R0 ;  /* 0x0000000000097221 */ /* 0x040fe20000000000 */
[----:B------:R-:W-:Y:S01]  /*1b40*/  @!P3 FMUL R11, R11, 16777216 ;  /* 0x4b8000000b0bb820 */ /* 0x000fe20000400000 */
[----:B------:R-:W-:-:S03]  /*1b50*/  FSETP.NEU.AND P2, PT, R0, RZ, PT ;  /* 0x000000ff0000720b */ /* 0x000fc60003f4d000 */
[C---:B------:R-:W-:Y:S01]  /*1b60*/  FSETP.GEU.AND P3, PT, |R9|.reuse, 1.175494350822287508e-38, PT ;  /* 0x008000000900780b */ /* 0x040fe20003f6e200 */
        /* <DEDUP_REMOVED lines=16> */
[----:B------:R-:W-:Y:S01]  /*1c70*/  @!P3 FMUL R7, R7, 16777216 ;  /* 0x4b8000000707b820 */ /* 0x000fe20000400000 */
[C---:B------:R-:W-:Y:S01]  /*1c80*/  FADD R2, R9.reuse, R9 ;  /* 0x0000000909027221 */ /* 0x040fe20000000000 */
[----:B------:R-:W-:Y:S02]  /*1c90*/  FSETP.NEU.AND P0, PT, R9, RZ, PT ;  /* 0x000000ff0900720b */ /* 0x000fe40003f0d000 */
[----:B--2---:R-:W-:Y:S02]  /*1ca0*/  FMUL R7, R22, R7 ;  /* 0x0000000716077220 */ /* 0x004fe40000400000 */
[----:B------:R-:W-:-:S03]  /*1cb0*/  FSETP.GEU.AND P2, PT, |R2|, 1.175494350822287508e-38, PT ;  /* 0x008000000200780b */ /* 0x000fc60003f4e200 */
[----:B------:R-:W-:Y:S01]  /*1cc0*/  FSEL R11, R7, RZ, P0 ;  /* 0x000000ff070b7208 */ /* 0x000fe20000000000 */
[----:B-1----:R-:W-:Y:S01]  /*1cd0*/  FADD R21, -R8, R21 ;  /* 0x0000001508157221 */ /* 0x002fe20000000100 */
[C---:B------:R-:W-:Y:S01]  /*1ce0*/  FMUL R7, R2.reuse, 0.25 ;  /* 0x3e80000002077820 */ /* 0x040fe20000400000 */
[----:B------:R-:W-:Y:S02]  /*1cf0*/  FSETP.GT.AND P0, PT, |R2|, 8.50705917302346158658e+37, PT ;  /* 0x7e8000000200780b */ /* 0x000fe40003f04200 */
[----:B------:R-:W-:Y:S02]  /*1d00*/  FFMA R8, R21, R11, R8 ;  /* 0x0000000b15087223 */ /* 0x000fe40000000008 */
[----:B------:R-:W-:Y:S01]  /*1d10*/  FSEL R22, R7, R2, P0 ;  /* 0x0000000207167208 */ /* 0x000fe20000000000 */
[----:B------:R-:W-:Y:S01]  /*1d20*/  FMUL R21, R21, R21 ;  /* 0x0000001515157220 */ /* 0x000fe20000400000 */
[----:B---3--:R-:W-:Y:S02]  /*1d30*/  FADD R20, R13, R20 ;  /* 0x000000140d147221 */ /* 0x008fe40000000000 */
[----:B------:R-:W1:Y:S01]  /*1d40*/  SHFL.BFLY PT, R13, R8, 0x2, 0x1f ;  /* 0x0c401f00080d7f89 */ /* 0x000e6200000e0000 */
[----:B------:R-:W-:Y:S01]  /*1d50*/  @!P2 FMUL R22, R22, 16777216 ;  /* 0x4b8000001616a820 */ /* 0x000fe20000400000 */
[----:B------:R-:W-:-:S04]  /*1d60*/  FMUL R21, R0, R21 ;  /* 0x0000001500157220 */ /* 0x000fc80000400000 */
[----:B------:R-:W-:Y:S01]  /*1d70*/  FFMA R20, R11, R21, R20 ;  /* 0x000000150b147223 */ /* 0x000fe20000000014 */
[----:B------:R-:W2:Y:S01]  /*1d80*/  MUFU.RCP R22, R22 ;  /* 0x0000001600167308 */ /* 0x000ea20000001000 */
[----:B------:R-:W-:-:S03]  /*1d90*/  FSEL R21, R12, R9, P0 ;  /* 0x000000090c157208 */ /* 0x000fc60000000000 */
[----:B------:R-:W3:Y:S02]  /*1da0*/  SHFL.BFLY PT, R11, R20, 0x2, 0x1f ;  /* 0x0c401f00140b7f89 */ /* 0x000ee400000e0000 */
[----:B------:R-:W-:Y:S01]  /*1db0*/  @!P2 FMUL R21, R21, 16777216 ;  /* 0x4b8000001515a820 */ /* 0x000fe20000400000 */
[C---:B------:R-:W-:Y:S01]  /*1dc0*/  FSETP.NEU.AND P0, PT, R2.reuse, RZ, PT ;  /* 0x000000ff0200720b */ /* 0x040fe20003f0d000 */
[----:B------:R-:W-:Y:S02]  /*1dd0*/  FADD R0, R2, R2 ;  /* 0x0000000202007221 */ /* 0x000fe40000000000 */
[----:B--2---:R-:W-:Y:S01]  /*1de0*/  FMUL R21, R22, R21 ;  /* 0x0000001516157220 */ /* 0x004fe20000400000 */
[----:B-1----:R-:W-:Y:S02]  /*1df0*/  FADD R13, -R8, R13 ;  /* 0x0000000d080d7221 */ /* 0x002fe40000000100 */
[C---:B------:R-:W-:Y:S02]  /*1e00*/  FSETP.GEU.AND P2, PT, |R0|.reuse, 1.175494350822287508e-38, PT ;  /* 0x008000000000780b */ /* 0x040fe40003f4e200 */
[----:B------:R-:W-:Y:S01]  /*1e10*/  FSEL R21, R21, RZ, P0 ;  /* 0x000000ff15157208 */ /* 0x000fe20000000000 */
[----:B------:R-:W-:Y:S01]  /*1e20*/  FMUL R24, R13, R13 ;  /* 0x0000000d0d187220 */ /* 0x000fe20000400000 */
[----:B------:R-:W-:-:S03]  /*1e30*/  FSETP.GT.AND P0, PT, |R0|, 8.50705917302346158658e+37, PT ;  /* 0x7e8000000000780b */ /* 0x000fc60003f04200 */
[----:B------:R-:W-:Y:S01]  /*1e40*/  FMUL R24, R9, R24 ;  /* 0x0000001809187220 */ /* 0x000fe20000400000 */
[----:B------:R-:W-:Y:S01]  /*1e50*/  FMUL R9, R0, 0.25 ;  /* 0x3e80000000097820 */ /* 0x000fe20000400000 */
[----:B------:R-:W-:Y:S01]  /*1e60*/  FFMA R8, R13, R21, R8 ;  /* 0x000000150d087223 */ /* 0x000fe20000000008 */
[----:B---3--:R-:W-:-:S03]  /*1e70*/  FADD R12, R20, R11 ;  /* 0x0000000b140c7221 */ /* 0x008fc60000000000 */
[----:B------:R-:W-:Y:S02]  /*1e80*/  FSEL R13, R9, R0, P0 ;  /* 0x00000000090d7208 */ /* 0x000fe40000000000 */
[----:B------:R-:W1:Y:S01]  /*1e90*/  SHFL.BFLY PT, R9, R8, 0x1, 0x1f ;  /* 0x0c201f0008097f89 */ /* 0x000e6200000e0000 */
[----:B------:R-:W-:Y:S02]  /*1ea0*/  FFMA R12, R21, R24, R12 ;  /* 0x00000018150c7223 */ /* 0x000fe4000000000c */
[----:B------:R-:W-:-:S03]  /*1eb0*/  @!P2 FMUL R13, R13, 16777216 ;  /* 0x4b8000000d0da820 */ /* 0x000fc60000400000 */
[----:B------:R-:W2:Y:S03]  /*1ec0*/  SHFL.BFLY PT, R11, R12, 0x1, 0x1f ;  /* 0x0c201f000c0b7f89 */ /* 0x000ea600000e0000 */
[----:B------:R-:W3:Y:S01]  /*1ed0*/  MUFU.RCP R13, R13 ;  /* 0x0000000d000d7308 */ /* 0x000ee20000001000 */
[----:B------:R-:W-:-:S05]  /*1ee0*/  FSEL R20, R7, R2, P0 ;  /* 0x0000000207147208 */ /* 0x000fca0000000000 */
[----:B------:R-:W-:Y:S01]  /*1ef0*/  @!P2 FMUL R20, R20, 16777216 ;  /* 0x4b8000001414a820 */ /* 0x000fe20000400000 */
[----:B------:R-:W-:Y:S02]  /*1f00*/  FSETP.NEU.AND P0, PT, R0, RZ, PT ;  /* 0x000000ff0000720b */ /* 0x000fe40003f0d000 */
[----:B------:R-:W-:Y:S01]  /*1f10*/  LOP3.LUT P2, RZ, R10, 0x1f, RZ, 0xc0, !PT ;  /* 0x0000001f0aff7812 */ /* 0x000fe2000784c0ff */
[----:B-1----:R-:W-:Y:S01]  /*1f20*/  FADD R9, -R8, R9 ;  /* 0x0000000908097221 */ /* 0x002fe20000000100 */
[----:B---3--:R-:W-:-:S03]  /*1f30*/  FMUL R20, R13, R20 ;  /* 0x000000140d147220 */ /* 0x008fc60000400000 */
[C---:B------:R-:W-:Y:S02]  /*1f40*/  FMUL R7, R9.reuse, R9 ;  /* 0x0000000909077220 */ /* 0x040fe40000400000 */
[----:B------:R-:W-:Y:S01]  /*1f50*/  FSEL R20, R20, RZ, P0 ;  /* 0x000000ff14147208 */ /* 0x000fe20000000000 */
[----:B--2---:R-:W-:Y:S01]  /*1f60*/  FADD R11, R12, R11 ;  /* 0x0000000b0c0b7221 */ /* 0x004fe20000000000 */
[----:B0-----:R-:W-:Y:S01]  /*1f70*/  UPRMT UR4, UR5, 0x654, UR4 ;  /* 0x0000065405047896 */ /* 0x001fe20008000004 */
[----:B------:R-:W-:Y:S01]  /*1f80*/  SHF.R.U32.HI R12, RZ, 0x3, R10 ;  /* 0x00000003ff0c7819 */ /* 0x000fe2000001160a */
[----:B------:R-:W-:Y:S01]  /*1f90*/  FMUL R7, R2, R7 ;  /* 0x0000000702077220 */ /* 0x000fe20000400000 */
[----:B------:R-:W-:Y:S01]  /*1fa0*/  FFMA R8, R9, R20, R8 ;  /* 0x0000001409087223 */ /* 0x000fe20000000008 */
[----:B------:R-:W-:Y:S02]  /*1fb0*/  F2FP.BF16.F32.PACK_AB R15, R14, R15 ;  /* 0x0000000f0e0f723e */ /* 0x000fe400000010ff */
[----:B------:R-:W-:Y:S01]  /*1fc0*/  LOP3.LUT R13, R12, 0x1c, RZ, 0xc0, !PT ;  /* 0x0000001c0c0d7812 */ /* 0x000fe200078ec0ff */
[----:B------:R-:W-:-:S02]  /*1fd0*/  FFMA R20, R20, R7, R11 ;  /* 0x0000000714147223 */ /* 0x000fc4000000000b */
[----:B------:R-:W-:Y:S04]  /*1fe0*/  @!P1 STG.E desc[UR6][R18.64], R15 ;  /* 0x0000000f12009986 */ /* 0x000fe8000c101906 */
[----:B------:R-:W-:Y:S04]  /*1ff0*/  @!P2 STS [R13+UR4+0x40], R0 ;  /* 0x000040000d00a988 */ /* 0x000fe80008000804 */
[----:B------:R-:W-:Y:S04]  /*2000*/  @!P2 STS [R13+UR4], R8 ;  /* 0x000000080d00a988 */ /* 0x000fe80008000804 */
[----:B------:R-:W-:Y:S01]  /*2010*/  @!P2 STS [R13+UR4+0x20], R20 ;  /* 0x000020140d00a988 */ /* 0x000fe20008000804 */
[----:B------:R-:W-:Y:S01]  /*2020*/  BAR.SYNC.DEFER_BLOCKING 0x0 ;  /* 0x0000000000007b1d */ /* 0x000fe20000010000 */
[----:B------:R-:W-:-:S02]  /*2030*/  ISETP.GE.AND P3, PT, R10, 0x8, PT ;  /* 0x000000080a00780c */ /* 0x000fc40003f66270 */
[----:B------:R-:W-:-:S11]  /*2040*/  LEA R2, R10, UR4, 0x2 ;  /* 0x000000040a027c11 */ /* 0x000fd6000f8e10ff */
[----:B------:R-:W0:Y:S04]  /*2050*/  @!P3 LDS R4, [R2+0x40] ;  /* 0x000040000204b984 */ /* 0x000e280000000800 */
[----:B------:R-:W1:Y:S04]  /*2060*/  @!P3 LDS R6, [R2] ;  /* 0x000000000206b984 */ /* 0x000e680000000800 */
[----:B------:R-:W-:Y:S04]  /*2070*/  @!P3 LDS R5, [R2+0x20] ;  /* 0x000020000205b984 */ /* 0x000fe80000000800 */
[----:B0-----:R-:W0:Y:S04]  /*2080*/  SHFL.BFLY PT, R11, R4, 0x4, 0x1f ;  /* 0x0c801f00040b7f89 */ /* 0x001e2800000e0000 */
[----:B-1----:R-:W1:Y:S01]  /*2090*/  SHFL.BFLY PT, R9, R6, 0x4, 0x1f ;  /* 0x0c801f0006097f89 */ /* 0x002e6200000e0000 */
[----:B0-----:R-:W-:-:S05]  /*20a0*/  FADD R7, R4, R11 ;  /* 0x0000000b04077221 */ /* 0x001fca0000000000 */
[C---:B------:R-:W-:Y:S01]  /*20b0*/  FSETP.GEU.AND P2, PT, |R7|.reuse, 1.175494350822287508e-38, PT ;  /* 0x008000000700780b */ /* 0x040fe20003f4e200 */
[----:B------:R-:W0:Y:S01]  /*20c0*/  SHFL.BFLY PT, R8, R7, 0x2, 0x1f ;  /* 0x0c401f0007087f89 */ /* 0x000e2200000e0000 */
[C---:B------:R-:W-:Y:S01]  /*20d0*/  FMUL R0, R7.reuse, 0.25 ;  /* 0x3e80000007007820 */ /* 0x040fe20000400000 */
[----:B------:R-:W-:-:S04]  /*20e0*/  FSETP.GT.AND P0, PT, |R7|, 8.50705917302346158658e+37, PT ;  /* 0x7e8000000700780b */ /* 0x000fc80003f04200 */
[----:B------:R-:W-:Y:S01]  /*20f0*/  FSEL R13, R0, R7, P0 ;  /* 0x00000007000d7208 */ /* 0x000fe20000000000 */
[----:B------:R-:W2:Y:S05]  /*2100*/  SHFL.BFLY PT, R12, R5, 0x4, 0x1f ;  /* 0x0c801f00050c7f89 */ /* 0x000eaa00000e0000 */
[----:B------:R-:W-:-:S04]  /*2110*/  @!P2 FMUL R13, R13, 16777216 ;  /* 0x4b8000000d0da820 */ /* 0x000fc80000400000 */
[----:B------:R-:W3:Y:S01]  /*2120*/  MUFU.RCP R14, R13 ;  /* 0x0000000d000e7308 */ /* 0x000ee20000001000 */
[----:B------:R-:W-:Y:S01]  /*2130*/  @P0 FMUL R11, R11, 0.25 ;  /* 0x3e8000000b0b0820 */ /* 0x000fe20000400000 */
[----:B-1----:R-:W-:-:S03]  /*2140*/  FADD R9, -R6, R9 ;  /* 0x0000000906097221 */ /* 0x002fc60000000100 */
[----:B------:R-:W-:Y:S01]  /*2150*/  @!P2 FMUL R11, R11, 16777216 ;  /* 0x4b8000000b0ba820 */ /* 0x000fe20000400000 */
[C---:B0-----:R-:W-:Y:S01]  /*2160*/  FADD R0, R7.reuse, R8 ;  /* 0x0000000807007221 */ /* 0x041fe20000000000 */
[----:B------:R-:W-:-:S04]  /*2170*/  FSETP.NEU.AND P2, PT, R7, RZ, PT ;  /* 0x000000ff0700720b */ /* 0x000fc80003f4d000 */
[----:B------:R-:W-:Y:S01]  /*2180*/  FSETP.GEU.AND P3, PT, |R0|, 1.175494350822287508e-38, PT ;  /* 0x008000000000780b */ /* 0x000fe20003f6e200 */
[----:B---3--:R-:W-:Y:S01]  /*2190*/  FMUL R14, R14, R11 ;  /* 0x0000000b0e0e7220 */ /* 0x008fe20000400000 */
[----:B------:R-:W-:Y:S01]  /*21a0*/  FMUL R11, R9, R9 ;  /* 0x00000009090b7220 */ /* 0x000fe20000400000 */
[C---:B------:R-:W-:Y:S01]  /*21b0*/  FMUL R15, R0.reuse, 0.25 ;  /* 0x3e800000000f7820 */ /* 0x040fe20000400000 */
[----:B------:R-:W-:Y:S01]  /*21c0*/  FSETP.GT.AND P0, PT, |R0|, 8.50705917302346158658e+37, PT ;  /* 0x7e8000000000780b */ /* 0x000fe20003f04200 */
[----:B--2---:R-:W-:Y:S01]  /*21d0*/  FADD R5, R5, R12 ;  /* 0x0000000c05057221 */ /* 0x004fe20000000000 */
[----:B------:R-:W-:Y:S01]  /*21e0*/  FSEL R14, R14, RZ, P2 ;  /* 0x000000ff0e0e7208 */ /* 0x000fe20001000000 */
[----:B------:R-:W-:Y:S01]  /*21f0*/  FMUL R11, R4, R11 ;  /* 0x0000000b040b7220 */ /* 0x000fe20000400000 */
[----:B------:R-:W-:-:S03]  /*2200*/  FSEL R15, R15, R0, P0 ;  /* 0x000000000f0f7208 */ /* 0x000fc60000000000 */
[----:B------:R-:W-:Y:S01]  /*2210*/  FFMA R6, R9, R14, R6 ;  /* 0x0000000e09067223 */ /* 0x000fe20000000006 */
[----:B------:R-:W-:Y:S01]  /*2220*/  FFMA R11, R14, R11, R5 ;  /* 0x0000000b0e0b7223 */ /* 0x000fe20000000005 */
[----:B------:R-:W-:Y:S01]  /*2230*/  @!P3 FMUL R15, R15, 16777216 ;  /* 0x4b8000000f0fb820 */ /* 0x000fe20000400000 */
[----:B------:R-:W0:Y:S04]  /*2240*/  SHFL.BFLY PT, R5, R0, 0x1, 0x1f ;  /* 0x0c201f0000057f89 */ /* 0x000e2800000e0000 */
[----:B------:R-:W1:Y:S01]  /*2250*/  SHFL.BFLY PT, R13, R6, 0x2, 0x1f ;  /* 0x0c401f00060d7f89 */ /* 0x000e6200000e0000 */
[----:B------:R-:W2:Y:S03]  /*2260*/  MUFU.RCP R15, R15 ;  /* 0x0000000f000f7308 */ /* 0x000ea60000001000 */
[----:B------:R-:W3:Y:S01]  /*2270*/  SHFL.BFLY PT, R4, R11, 0x2, 0x1f ;  /* 0x0c401f000b047f89 */ /* 0x000ee200000e0000 */
[----:B------:R-:W-:-:S04]  /*2280*/  @P0 FMUL R8, R8, 0.25 ;  /* 0x3e80000008080820 */ /* 0x000fc80000400000 */
[----:B------:R-:W-:Y:S01]  /*2290*/  @!P3 FMUL R8, R8, 16777216 ;  /* 0x4b8000000808b820 */ /* 0x000fe20000400000 */
[----:B------:R-:W-:-:S03]  /*22a0*/  FSETP.NEU.AND P0, PT, R0, RZ, PT ;  /* 0x000000ff0000720b */ /* 0x000fc60003f0d000 */
[----:B--2---:R-:W-:Y:S01]  /*22b0*/  FMUL R8, R15, R8 ;  /* 0x000000080f087220 */ /* 0x004fe20000400000 */
[----:B0-----:R-:W-:-:S04]  /*22c0*/  FADD R9, R0, R5 ;  /* 0x0000000500097221 */ /* 0x001fc80000000000 */
[----:B------:R-:W-:Y:S01]  /*22d0*/  FSEL R8, R8, RZ, P0 ;  /* 0x000000ff08087208 */ /* 0x000fe20000000000 */
[----:B-1----:R-:W-:Y:S01]  /*22e0*/  FADD R13, -R6, R13 ;  /* 0x0000000d060d7221 */ /* 0x002fe20000000100 */
[C---:B------:R-:W-:Y:S01]  /*22f0*/  FSETP.GEU.AND P2, PT, |R9|.reuse, 1.175494350822287508e-38, PT ;  /* 0x008000000900780b */ /* 0x040fe20003f4e200 */
[----:B------:R-:W-:Y:S01]  /*2300*/  FMUL R12, R9, 0.25 ;  /* 0x3e800000090c7820 */ /* 0x000fe20000400000 */
[----:B---3--:R-:W-:Y:S01]  /*2310*/  FADD R19, R11, R4 ;  /* 0x000000040b137221 */ /* 0x008fe20000000000 */
[C---:B------:R-:W-:Y:S01]  /*2320*/  FMUL R4, R13.reuse, R13 ;  /* 0x0000000d0d047220 */ /* 0x040fe20000400000 */
[----:B------:R-:W-:Y:S01]  /*2330*/  FFMA R6, R13, R8, R6 ;  /* 0x000000080d067223 */ /* 0x000fe20000000006 */
[----:B------:R-:W-:Y:S02]  /*2340*/  FSETP.GT.AND P0, PT, |R9|, 8.50705917302346158658e+37, PT ;  /* 0x7e8000000900780b */ /* 0x000fe40003f04200 */
[----:B------:R-:W-:Y:S02]  /*2350*/  FMUL R4, R7, R4 ;  /* 0x0000000407047220 */ /* 0x000fe40000400000 */
[----:B------:R-:W0:Y:S01]  /*2360*/  SHFL.BFLY PT, R7, R6, 0x1, 0x1f ;  /* 0x0c201f0006077f89 */ /* 0x000e2200000e0000 */
[----:B------:R-:W-:Y:S01]  /*2370*/  FSEL R12, R12, R9, P0 ;  /* 0x000000090c0c7208 */ /* 0x000fe20000000000 */
[----:B------:R-:W-:-:S04]  /*2380*/  FFMA R4, R8, R4, R19 ;  /* 0x0000000408047223 */ /* 0x000fc80000000013 */
[----:B------:R-:W-:Y:S01]  /*2390*/  @!P2 FMUL R12, R12, 16777216 ;  /* 0x4b8000000c0ca820 */ /* 0x000fe20000400000 */
[----:B------:R-:W1:Y:S05]  /*23a0*/  SHFL.BFLY PT, R11, R4, 0x1, 0x1f ;  /* 0x0c201f00040b7f89 */ /* 0x000e6a00000e0000 */
[----:B------:R-:W2:Y:S01]  /*23b0*/  MUFU.RCP R12, R12 ;  /* 0x0000000c000c7308 */ /* 0x000ea20000001000 */
[----:B------:R-:W-:Y:S01]  /*23c0*/  @P0 FMUL R5, R5, 0.25 ;  /* 0x3e80000005050820 */ /* 0x000fe20000400000 */
[----:B------:R-:W-:-:S03]  /*23d0*/  LOP3.LUT P0, RZ, R10, 0x7, RZ, 0xc0, !PT ;  /* 0x000000070aff7812 */ /* 0x000fc6000780c0ff */
[----:B------:R-:W-:Y:S01]  /*23e0*/  @!P2 FMUL R5, R5, 16777216 ;  /* 0x4b8000000505a820 */ /* 0x000fe20000400000 */
[----:B------:R-:W-:Y:S02]  /*23f0*/  FSETP.NEU.AND P2, PT, R9, RZ, PT ;  /* 0x000000ff0900720b */ /* 0x000fe40003f4d000 */
[----:B------:R-:W-:Y:S01]  /*2400*/  ISETP.LT.AND P0, PT, R10, 0x8, !P0 ;  /* 0x000000080a00780c */ /* 0x000fe20004701270 */
[----:B0-----:R-:W-:Y:S01]  /*2410*/  FADD R7, -R6, R7 ;  /* 0x0000000706077221 */ /* 0x001fe20000000100 */
[----:B--2---:R-:W-:-:S03]  /*2420*/  FMUL R5, R12, R5 ;  /* 0x000000050c057220 */ /* 0x004fc60000400000 */
[----:B------:R-:W-:Y:S01]  /*2430*/  FMUL R13, R7, R7 ;  /* 0x00000007070d7220 */ /* 0x000fe20000400000 */
[----:B-1----:R-:W-:Y:S01]  /*2440*/  FADD R4, R4, R11 ;  /* 0x0000000b04047221 */ /* 0x002fe20000000000 */
[----:B------:R-:W-:Y:S02]  /*2450*/  FSEL R5, R5, RZ, P2 ;  /* 0x000000ff05057208 */ /* 0x000fe40001000000 */
[----:B------:R-:W-:-:S03]  /*2460*/  FMUL R13, R0, R13 ;  /* 0x0000000d000d7220 */ /* 0x000fc60000400000 */
[----:B------:R-:W-:Y:S01]  /*2470*/  FFMA R11, R7, R5, R6 ;  /* 0x00000005070b7223 */ /* 0x000fe20000000006 */
[----:B------:R-:W-:Y:S01]  /*2480*/  FFMA R13, R5, R13, R4 ;  /* 0x0000000d050d7223 */ /* 0x000fe20000000004 */
[----:B------:R-:W-:Y:S01]  /*2490*/  @P0 STS [R2+0x40], R9 ;  /* 0x0000400902000388 */ /* 0x000fe20000000800 */
[----:B------:R-:W-:Y:S01]  /*24a0*/  HFMA2.MMA R15, -RZ, RZ, 0.7080078125, -0.052093505859375 ;  /* 0x39aaaaabff0f7435 */ /* 0x000fe200000001ff */
[----:B------:R-:W0:Y:S02]  /*24b0*/  LDC.64 R6, c[0x0][0x210] ;  /* 0x00008400ff067b82 */ /* 0x000e240000000a00 */
[----:B------:R-:W-:Y:S04]  /*24c0*/  @P0 STS [R2], R11 ;  /* 0x0000000b02000388 */ /* 0x000fe80000000800 */
[----:B------:R1:W-:Y:S02]  /*24d0*/  @P0 STS [R2+0x20], R13 ;  /* 0x0000200d02000388 */ /* 0x0003e40000000800 */
[----:B------:R-:W0:Y:S08]  /*24e0*/  LDC.64 R4, c[0x0][0x240] ;  /* 0x00009000ff047b82 */ /* 0x000e300000000a00 */
[----:B------:R-:W-:Y:S06]  /*24f0*/  BAR.SYNC.DEFER_BLOCKING 0x0 ;  /* 0x0000000000007b1d */ /* 0x000fec0000010000 */
[----:B------:R-:W2:Y:S04]  /*2500*/  LDS R8, [UR4+0x20] ;  /* 0x00002004ff087984 */ /* 0x000ea80008000800 */
[----:B------:R-:W0:Y:S01]  /*2510*/  LDS R0, [UR4] ;  /* 0x00000004ff007984 */ /* 0x000e220008000800 */
[----:B------:R-:W-:-:S04]  /*2520*/  IADD3 R10, P0, R16, 0x4800, RZ ;  /* 0x00004800100a7810 */ /* 0x000fc80007f1e0ff */
[----:B------:R-:W-:Y:S01]  /*2530*/  IADD3.X R16, RZ, R17, RZ, P0, !PT ;  /* 0x00000011ff107210 */ /* 0x000fe200007fe4ff */
[----:B-1----:R-:W-:Y:S02]  /*2540*/  IMAD.MOV.U32 R2, RZ, RZ, -0x200 ;  /* 0xfffffe00ff027424 */ /* 0x002fe400078e00ff */
[----:B--2---:R-:W-:-:S04]  /*2550*/  FFMA R8, R8, R15, 9.9999999747524270788e-07 ;  /* 0x358637bd08087423 */ /* 0x004fc8000000000f */
[----:B------:R1:W0:Y:S02]  /*2560*/  MUFU.RSQ R12, R8 ;  /* 0x00000008000c7308 */ /* 0x0002240000001400 */
[----:B-1----:R-:W-:Y:S02]  /*2570*/  IADD3 R8, P0, R10, UR8, RZ ;  /* 0x000000080a087c10 */ /* 0x002fe4000ff1e0ff */
[----:B------:R-:W-:Y:S02]  /*2580*/  IADD3 R10, P2, R10, UR10, RZ ;  /* 0x0000000a0a0a7c10 */ /* 0x000fe4000ff5e0ff */
[----:B------:R-:W-:Y:S02]  /*2590*/  IADD3.X R9, R16, UR9, RZ, P0, !PT ;  /* 0x0000000910097c10 */ /* 0x000fe400087fe4ff */
[----:B0-----:R-:W-:-:S09]  /*25a0*/  IADD3.X R11, R16, UR11, RZ, P2, !PT ;  /* 0x0000000b100b7c10 */ /* 0x001fd200097fe4ff */
.L_x_0:
[----:B------:R-:W-:Y:S01]  /*25b0*/  IADD3 R2, R2, 0x200, RZ ;  /* 0x0000020002027810 */ /* 0x000fe20007ffe0ff */
[----:B0-----:R-:W2:Y:S03]  /*25c0*/  LDG.E.EL R19, desc[UR6][R8.64+0x1800] ;  /* 0x0018000608137981 */ /* 0x001ea6000c2e1900 */
[----:B------:R-:W-:Y:S01]  /*25d0*/  IADD3 R13, R3, R2, RZ ;  /* 0x00000002030d7210 */ /* 0x000fe20007ffe0ff */
[----:B------:R-:W3:Y:S01]  /*25e0*/  LDG.E.EL R17, desc[UR6][R10.64+0x1800] ;  /* 0x001800060a117981 */ /* 0x000ee2000c2e1900 */
[----:B------:R-:W-:-:S03]  /*25f0*/  MOV R18, RZ ;  /* 0x000000ff00127202 */ /* 0x000fc60000000f00 */
[----:B------:R-:W-:Y:S01]  /*2600*/  IMAD.WIDE R14, R13, 0x2, R6 ;  /* 0x000000020d0e7825 */ /* 0x000fe200078e0206 */
[----:B------:R0:W4:Y:S04]  /*2610*/  LDG.E.EL R20, desc[UR6][R10.64] ;  /* 0x000000060a147981 */ /* 0x000128000c2e1900 */
[----:B------:R-:W5:Y:S04]  /*2620*/  @!P1 LDG.E.EF R18, desc[UR6][R14.64] ;  /* 0x000000060e129981 */ /* 0x000f68000c0e1900 */
[----:B------:R1:W4:Y:S01]  /*2630*/  LDG.E.EL R23, desc[UR6][R8.64] ;  /* 0x0000000608177981 */ /* 0x000322000c2e1900 */
[----:B------:R-:W-:-:S02]  /*2640*/  ISETP.GE.U32.AND P3, PT, R2, 0xa00, PT ;  /* 0x00000a000200780c */ /* 0x000fc40003f66070 */
[----:B0-----:R-:W-:Y:S02]  /*2650*/  IADD3 R10, P2, R10, 0x400, RZ ;  /* 0x000004000a0a7810 */ /* 0x001fe40007f5e0ff */
[----:B-1----:R-:W-:Y:S02]  /*2660*/  IADD3 R8, P0, R8, 0x400, RZ ;  /* 0x0000040008087810 */ /* 0x002fe40007f1e0ff */
[----:B------:R-:W-:Y:S02]  /*2670*/  IADD3.X R11, RZ, R11, RZ, P2, !PT ;  /* 0x0000000bff0b7210 */ /* 0x000fe400017fe4ff */
[----:B------:R-:W-:Y:S02]  /*2680*/  IADD3.X R9, RZ, R9, RZ, P0, !PT ;  /* 0x00000009ff097210 */ /* 0x000fe400007fe4ff */
[----:B--2---:R-:W-:Y:S01]  /*2690*/  SHF.L.U32 R21, R19, 0x10, RZ ;  /* 0x0000001013157819 */ /* 0x004fe200000006ff */
[C---:B---3--:R-:W-:Y:S01]  /*26a0*/  IMAD.U32 R16, R17.reuse, 0x10000, RZ ;  /* 0x0001000011107824 */ /* 0x048fe200078e00ff */
[----:B------:R-:W-:-:S03]  /*26b0*/  PRMT R19, R17, 0x7632, R19 ;  /* 0x0000763211137816 */ /* 0x000fc60000000013 */
[--C-:B------:R-:W-:Y:S01]  /*26c0*/  FADD R16, R16, R21.reuse ;  /* 0x0000001510107221 */ /* 0x100fe20000000000 */
[C---:B------:R-:W-:Y:S02]  /*26d0*/  PRMT R21, R19.reuse, 0x7632, R21 ;  /* 0x0000763213157816 */ /* 0x040fe40000000015 */
[----:B-----5:R-:W-:Y:S02]  /*26e0*/  SEL R18, R18, RZ, !P1 ;  /* 0x000000ff12127207 */ /* 0x020fe40004800000 */
[----:B----4-:R-:W-:Y:S02]  /*26f0*/  PRMT R22, R20, 0x7632, R22 ;  /* 0x0000763214167816 */ /* 0x010fe40000000016 */
[----:B------:R-:W-:Y:S02]  /*2700*/  PRMT R14, R18, 0x7632, R14 ;  /* 0x00007632120e7816 */ /* 0x000fe4000000000e */
[----:B------:R-:W-:Y:S01]  /*2710*/  SHF.L.U32 R17, R20, 0x10, RZ ;  /* 0x0000001014117819 */ /* 0x000fe200000006ff */
[----:B------:R-:W-:Y:S01]  /*2720*/  IMAD.U32 R20, R19, 0x10000, RZ ;  /* 0x0001000013147824 */ /* 0x000fe200078e00ff */
[----:B------:R-:W-:Y:S01]  /*2730*/  PRMT R24, R23, 0x7632, R24 ;  /* 0x0000763217187816 */ /* 0x000fe20000000018 */
[----:B------:R-:W-:Y:S01]  /*2740*/  IMAD.U32 R15, R18, 0x10000, RZ ;  /* 0x00010000120f7824 */ /* 0x000fe200078e00ff */
[----:B------:R-:W-:-:S02]  /*2750*/  SHF.L.U32 R21, R21, 0x10, RZ ;  /* 0x0000001015157819 */ /* 0x000fc400000006ff */
[----:B------:R-:W-:Y:S02]  /*2760*/  SHF.L.U32 R19, R14, 0x10, RZ ;  /* 0x000000100e137819 */ /* 0x000fe400000006ff */
[----:B------:R-:W-:Y:S01]  /*2770*/  SHF.L.U32 R26, R23, 0x10, RZ ;  /* 0x00000010171a7819 */ /* 0x000fe200000006ff */
[----:B------:R-:W-:Y:S01]  /*2780*/  FADD R20, R20, R21 ;  /* 0x0000001514147221 */ /* 0x000fe20000000000 */
[----:B------:R-:W-:Y:S01]  /*2790*/  SHF.L.U32 R22, R22, 0x10, RZ ;  /* 0x0000001016167819 */ /* 0x000fe200000006ff */
[----:B------:R-:W-:Y:S01]  /*27a0*/  FADD R15, -R0, R15 ;  /* 0x0000000f000f7221 */ /* 0x000fe20000000100 */
[----:B------:R-:W-:Y:S01]  /*27b0*/  SHF.L.U32 R23, R24, 0x10, RZ ;  /* 0x0000001018177819 */ /* 0x000fe200000006ff */
[----:B------:R-:W-:Y:S01]  /*27c0*/  FADD R19, -R0, R19 ;  /* 0x0000001300137221 */ /* 0x000fe20000000100 */
[----:B------:R-:W-:Y:S01]  /*27d0*/  FADD R26, R17, R26 ;  /* 0x0000001a111a7221 */ /* 0x000fe20000000000 */
[----:B------:R-:W-:Y:S01]  /*27e0*/  FADD R16, R16, 1 ;  /* 0x3f80000010107421 */ /* 0x000fe20000000000 */
[----:B------:R-:W-:Y:S01]  /*27f0*/  FADD R20, R20, 1 ;  /* 0x3f80000014147421 */ /* 0x000fe20000000000 */
[----:B------:R-:W-:Y:S01]  /*2800*/  FADD R22, R22, R23 ;  /* 0x0000001716167221 */ /* 0x000fe20000000000 */
[C---:B------:R-:W-:Y:S01]  /*2810*/  FMUL R15, R12.reuse, R15 ;  /* 0x0000000f0c0f7220 */ /* 0x040fe20000400000 */
[----:B------:R-:W-:-:S03]  /*2820*/  FMUL R19, R12, R19 ;  /* 0x000000130c137220 */ /* 0x000fc60000400000 */
[----:B------:R-:W-:Y:S01]  /*2830*/  FFMA R16, R15, R16, R26 ;  /* 0x000000100f107223 */ /* 0x000fe2000000001a */
[----:B------:R-:W-:Y:S01]  /*2840*/  FFMA R19, R19, R20, R22 ;  /* 0x0000001413137223 */ /* 0x000fe20000000016 */
[----:B------:R-:W-:-:S04]  /*2850*/  IMAD.WIDE R14, R13, 0x2, R4 ;  /* 0x000000020d0e7825 */ /* 0x000fc800078e0204 */
[----:B------:R-:W-:-:S05]  /*2860*/  F2FP.BF16.F32.PACK_AB R19, R19, R16 ;  /* 0x000000101313723e */ /* 0x000fca00000010ff */
[----:B------:R0:W-:Y:S01]  /*2870*/  @!P1 STG.E desc[UR6][R14.64], R19 ;  /* 0x000000130e009986 */ /* 0x0001e2000c101906 */
[----:B------:R-:W-:Y:S05]  /*2880*/  @!P3 BRA `(.L_x_0) ;  /* 0xfffffffc0048b947 */ /* 0x000fea000383ffff */
[----:B------:R-:W-:Y:S05]  /*2890*/  EXIT ;  /* 0x000000000000794d */ /* 0x000fea0003800000 */
.L_x_1:
[----:B------:R-:W-:-:S00]  /*28a0*/  BRA `(.L_x_1) ;  /* 0xfffffffc00fc7947 */ /* 0x000fc0000383ffff */
[----:B------:R-:W-:-:S00]  /*28b0*/  NOP ;  /* 0x0000000000007918 */ /* 0x000fc00000000000 */
        /* <DEDUP_REMOVED lines=12> */
.L_x_2:


//--------------------- .nv.global.init           --------------------------
	.section	.nv.global.init,"aw",@progbits
.nv.global.init:
	.type		_$_str,@object
	.size		_$_str,(.L_0 - _$_str)
_$_str:
        /*0000*/ 	.byte	0x5f, 0x5f, 0x43, 0x55, 0x44, 0x41, 0x5f, 0x46, 0x54, 0x5a, 0x00
.L_0:


//--------------------- .nv.shared.triton_        --------------------------
	.section	.nv.shared.triton_,"aw",@nobits
	.sectionflags	@""
	.align	16
	.zero		1024


//--------------------- .nv.constant0.triton_     --------------------------
	.section	.nv.constant0.triton_,"a",@progbits
	.sectionflags	@""
	.align	4
.nv.constant0.triton_:
	.zero		592
